//
// Generated by NVIDIA NVVM Compiler
//
// Compiler Build ID: CL-36424714
// Cuda compilation tools, release 13.0, V13.0.88
// Based on NVVM 20.0.0
//

.version 9.0
.target sm_100
.address_size 64

	// .globl	_Z15kernel_gen_gapsPfPKjjjjf

.visible .entry _Z15kernel_gen_gapsPfPKjjjjf(
	.param .u64 .ptr .align 1 _Z15kernel_gen_gapsPfPKjjjjf_param_0,
	.param .u64 .ptr .align 1 _Z15kernel_gen_gapsPfPKjjjjf_param_1,
	.param .u32 _Z15kernel_gen_gapsPfPKjjjjf_param_2,
	.param .u32 _Z15kernel_gen_gapsPfPKjjjjf_param_3,
	.param .u32 _Z15kernel_gen_gapsPfPKjjjjf_param_4,
	.param .f32 _Z15kernel_gen_gapsPfPKjjjjf_param_5
)
{
	.reg .pred 	%p<58>;
	.reg .b32 	%r<63>;
	.reg .b32 	%f<48>;
	.reg .b64 	%rd<17>;

	ld.param.u64 	%rd8, [_Z15kernel_gen_gapsPfPKjjjjf_param_0];
	ld.param.u64 	%rd9, [_Z15kernel_gen_gapsPfPKjjjjf_param_1];
	ld.param.u32 	%r17, [_Z15kernel_gen_gapsPfPKjjjjf_param_2];
	ld.param.u32 	%r18, [_Z15kernel_gen_gapsPfPKjjjjf_param_3];
	ld.param.u32 	%r16, [_Z15kernel_gen_gapsPfPKjjjjf_param_4];
	ld.param.f32 	%f2, [_Z15kernel_gen_gapsPfPKjjjjf_param_5];
	cvta.to.global.u64 	%rd1, %rd9;
	mov.u32 	%r19, %ctaid.x;
	mov.u32 	%r20, %ntid.x;
	mov.u32 	%r21, %tid.x;
	mad.lo.s32 	%r1, %r19, %r20, %r21;
	mov.u32 	%r22, %ctaid.y;
	mov.u32 	%r23, %ntid.y;
	mov.u32 	%r24, %tid.y;
	mad.lo.s32 	%r25, %r22, %r23, %r24;
	setp.ge.u32 	%p1, %r1, %r17;
	setp.ge.u32 	%p2, %r25, %r18;
	or.pred  	%p3, %p1, %p2;
	@%p3 bra 	$L__BB0_42;
	mad.lo.s32 	%r3, %r18, %r1, %r25;
	setp.eq.s32 	%p4, %r16, 0;
	@%p4 bra 	$L__BB0_42;
	cvt.rn.f32.u32 	%f1, %r1;
	mad.lo.s32 	%r27, %r3, 6, 2;
	cvta.to.global.u64 	%rd10, %rd8;
	mul.wide.u32 	%rd11, %r27, 4;
	add.s64 	%rd2, %rd10, %rd11;
	and.b32  	%r4, %r16, 7;
	setp.lt.u32 	%p5, %r16, 8;
	mov.b32 	%r61, 0;
	@%p5 bra 	$L__BB0_21;
	and.b32  	%r61, %r16, -8;
	neg.s32 	%r59, %r61;
	add.s64 	%rd16, %rd1, 16;
$L__BB0_4:
	.pragma "nounroll";
	ld.global.u32 	%r28, [%rd16+-16];
	cvt.rn.f32.u32 	%f3, %r28;
	sub.f32 	%f4, %f3, %f2;
	setp.gtu.f32 	%p6, %f4, %f1;
	add.f32 	%f5, %f2, %f3;
	setp.ltu.f32 	%p7, %f5, %f1;
	or.pred  	%p8, %p6, %p7;
	@%p8 bra 	$L__BB0_6;
	mov.b32 	%r29, -1027080192;
	st.global.u32 	[%rd2], %r29;
$L__BB0_6:
	ld.global.u32 	%r30, [%rd16+-12];
	cvt.rn.f32.u32 	%f6, %r30;
	sub.f32 	%f7, %f6, %f2;
	setp.gtu.f32 	%p9, %f7, %f1;
	add.f32 	%f8, %f2, %f6;
	setp.ltu.f32 	%p10, %f8, %f1;
	or.pred  	%p11, %p9, %p10;
	@%p11 bra 	$L__BB0_8;
	mov.b32 	%r31, -1027080192;
	st.global.u32 	[%rd2], %r31;
$L__BB0_8:
	ld.global.u32 	%r32, [%rd16+-8];
	cvt.rn.f32.u32 	%f9, %r32;
	sub.f32 	%f10, %f9, %f2;
	setp.gtu.f32 	%p12, %f10, %f1;
	add.f32 	%f11, %f2, %f9;
	setp.ltu.f32 	%p13, %f11, %f1;
	or.pred  	%p14, %p12, %p13;
	@%p14 bra 	$L__BB0_10;
	mov.b32 	%r33, -1027080192;
	st.global.u32 	[%rd2], %r33;
$L__BB0_10:
	ld.global.u32 	%r34, [%rd16+-4];
	cvt.rn.f32.u32 	%f12, %r34;
	sub.f32 	%f13, %f12, %f2;
	setp.gtu.f32 	%p15, %f13, %f1;
	add.f32 	%f14, %f2, %f12;
	setp.ltu.f32 	%p16, %f14, %f1;
	or.pred  	%p17, %p15, %p16;
	@%p17 bra 	$L__BB0_12;
	mov.b32 	%r35, -1027080192;
	st.global.u32 	[%rd2], %r35;
$L__BB0_12:
	ld.global.u32 	%r36, [%rd16];
	cvt.rn.f32.u32 	%f15, %r36;
	sub.f32 	%f16, %f15, %f2;
	setp.gtu.f32 	%p18, %f16, %f1;
	add.f32 	%f17, %f2, %f15;
	setp.ltu.f32 	%p19, %f17, %f1;
	or.pred  	%p20, %p18, %p19;
	@%p20 bra 	$L__BB0_14;
	mov.b32 	%r37, -1027080192;
	st.global.u32 	[%rd2], %r37;
$L__BB0_14:
	ld.global.u32 	%r38, [%rd16+4];
	cvt.rn.f32.u32 	%f18, %r38;
	sub.f32 	%f19, %f18, %f2;
	setp.gtu.f32 	%p21, %f19, %f1;
	add.f32 	%f20, %f2, %f18;
	setp.ltu.f32 	%p22, %f20, %f1;
	or.pred  	%p23, %p21, %p22;
	@%p23 bra 	$L__BB0_16;
	mov.b32 	%r39, -1027080192;
	st.global.u32 	[%rd2], %r39;
$L__BB0_16:
	ld.global.u32 	%r40, [%rd16+8];
	cvt.rn.f32.u32 	%f21, %r40;
	sub.f32 	%f22, %f21, %f2;
	setp.gtu.f32 	%p24, %f22, %f1;
	add.f32 	%f23, %f2, %f21;
	setp.ltu.f32 	%p25, %f23, %f1;
	or.pred  	%p26, %p24, %p25;
	@%p26 bra 	$L__BB0_18;
	mov.b32 	%r41, -1027080192;
	st.global.u32 	[%rd2], %r41;
$L__BB0_18:
	ld.global.u32 	%r42, [%rd16+12];
	cvt.rn.f32.u32 	%f24, %r42;
	sub.f32 	%f25, %f24, %f2;
	setp.gtu.f32 	%p27, %f25, %f1;
	add.f32 	%f26, %f2, %f24;
	setp.ltu.f32 	%p28, %f26, %f1;
	or.pred  	%p29, %p27, %p28;
	@%p29 bra 	$L__BB0_20;
	mov.b32 	%r43, -1027080192;
	st.global.u32 	[%rd2], %r43;
$L__BB0_20:
	add.s32 	%r59, %r59, 8;
	add.s64 	%rd16, %rd16, 32;
	setp.ne.s32 	%p30, %r59, 0;
	@%p30 bra 	$L__BB0_4;
$L__BB0_21:
	setp.eq.s32 	%p31, %r4, 0;
	@%p31 bra 	$L__BB0_42;
	and.b32  	%r10, %r16, 3;
	setp.lt.u32 	%p32, %r4, 4;
	@%p32 bra 	$L__BB0_32;
	mul.wide.u32 	%rd12, %r61, 4;
	add.s64 	%rd6, %rd1, %rd12;
	ld.global.u32 	%r44, [%rd6];
	cvt.rn.f32.u32 	%f27, %r44;
	sub.f32 	%f28, %f27, %f2;
	setp.gtu.f32 	%p33, %f28, %f1;
	add.f32 	%f29, %f2, %f27;
	setp.ltu.f32 	%p34, %f29, %f1;
	or.pred  	%p35, %p33, %p34;
	@%p35 bra 	$L__BB0_25;
	mov.b32 	%r45, -1027080192;
	st.global.u32 	[%rd2], %r45;
$L__BB0_25:
	ld.global.u32 	%r46, [%rd6+4];
	cvt.rn.f32.u32 	%f30, %r46;
	sub.f32 	%f31, %f30, %f2;
	setp.gtu.f32 	%p36, %f31, %f1;
	add.f32 	%f32, %f2, %f30;
	setp.ltu.f32 	%p37, %f32, %f1;
	or.pred  	%p38, %p36, %p37;
	@%p38 bra 	$L__BB0_27;
	mov.b32 	%r47, -1027080192;
	st.global.u32 	[%rd2], %r47;
$L__BB0_27:
	ld.global.u32 	%r48, [%rd6+8];
	cvt.rn.f32.u32 	%f33, %r48;
	sub.f32 	%f34, %f33, %f2;
	setp.gtu.f32 	%p39, %f34, %f1;
	add.f32 	%f35, %f2, %f33;
	setp.ltu.f32 	%p40, %f35, %f1;
	or.pred  	%p41, %p39, %p40;
	@%p41 bra 	$L__BB0_29;
	mov.b32 	%r49, -1027080192;
	st.global.u32 	[%rd2], %r49;
$L__BB0_29:
	ld.global.u32 	%r50, [%rd6+12];
	cvt.rn.f32.u32 	%f36, %r50;
	sub.f32 	%f37, %f36, %f2;
	setp.gtu.f32 	%p42, %f37, %f1;
	add.f32 	%f38, %f2, %f36;
	setp.ltu.f32 	%p43, %f38, %f1;
	or.pred  	%p44, %p42, %p43;
	@%p44 bra 	$L__BB0_31;
	mov.b32 	%r51, -1027080192;
	st.global.u32 	[%rd2], %r51;
$L__BB0_31:
	add.s32 	%r61, %r61, 4;
$L__BB0_32:
	setp.eq.s32 	%p45, %r10, 0;
	@%p45 bra 	$L__BB0_42;
	setp.eq.s32 	%p46, %r10, 1;
	@%p46 bra 	$L__BB0_39;
	mul.wide.u32 	%rd13, %r61, 4;
	add.s64 	%rd7, %rd1, %rd13;
	ld.global.u32 	%r52, [%rd7];
	cvt.rn.f32.u32 	%f39, %r52;
	sub.f32 	%f40, %f39, %f2;
	setp.gtu.f32 	%p47, %f40, %f1;
	add.f32 	%f41, %f2, %f39;
	setp.ltu.f32 	%p48, %f41, %f1;
	or.pred  	%p49, %p47, %p48;
	@%p49 bra 	$L__BB0_36;
	mov.b32 	%r53, -1027080192;
	st.global.u32 	[%rd2], %r53;
$L__BB0_36:
	ld.global.u32 	%r54, [%rd7+4];
	cvt.rn.f32.u32 	%f42, %r54;
	sub.f32 	%f43, %f42, %f2;
	setp.gtu.f32 	%p50, %f43, %f1;
	add.f32 	%f44, %f2, %f42;
	setp.ltu.f32 	%p51, %f44, %f1;
	or.pred  	%p52, %p50, %p51;
	@%p52 bra 	$L__BB0_38;
	mov.b32 	%r55, -1027080192;
	st.global.u32 	[%rd2], %r55;
$L__BB0_38:
	add.s32 	%r61, %r61, 2;
$L__BB0_39:
	and.b32  	%r56, %r16, 1;
	setp.eq.b32 	%p53, %r56, 1;
	not.pred 	%p54, %p53;
	@%p54 bra 	$L__BB0_42;
	mul.wide.u32 	%rd14, %r61, 4;
	add.s64 	%rd15, %rd1, %rd14;
	ld.global.u32 	%r57, [%rd15];
	cvt.rn.f32.u32 	%f45, %r57;
	sub.f32 	%f46, %f45, %f2;
	setp.gtu.f32 	%p55, %f46, %f1;
	add.f32 	%f47, %f2, %f45;
	setp.ltu.f32 	%p56, %f47, %f1;
	or.pred  	%p57, %p55, %p56;
	@%p57 bra 	$L__BB0_42;
	mov.b32 	%r58, -1027080192;
	st.global.u32 	[%rd2], %r58;
$L__BB0_42:
	ret;

}
	// .globl	_Z17kernel_gen_stairsPKfS0_jPfjj
.visible .entry _Z17kernel_gen_stairsPKfS0_jPfjj(
	.param .u64 .ptr .align 1 _Z17kernel_gen_stairsPKfS0_jPfjj_param_0,
	.param .u64 .ptr .align 1 _Z17kernel_gen_stairsPKfS0_jPfjj_param_1,
	.param .u32 _Z17kernel_gen_stairsPKfS0_jPfjj_param_2,
	.param .u64 .ptr .align 1 _Z17kernel_gen_stairsPKfS0_jPfjj_param_3,
	.param .u32 _Z17kernel_gen_stairsPKfS0_jPfjj_param_4,
	.param .u32 _Z17kernel_gen_stairsPKfS0_jPfjj_param_5
)
{
	.reg .pred 	%p<19>;
	.reg .b32 	%r<31>;
	.reg .b32 	%f<19>;
	.reg .b64 	%rd<27>;

	ld.param.u64 	%rd17, [_Z17kernel_gen_stairsPKfS0_jPfjj_param_0];
	ld.param.u64 	%rd18, [_Z17kernel_gen_stairsPKfS0_jPfjj_param_1];
	ld.param.u32 	%r14, [_Z17kernel_gen_stairsPKfS0_jPfjj_param_2];
	ld.param.u64 	%rd16, [_Z17kernel_gen_stairsPKfS0_jPfjj_param_3];
	ld.param.u32 	%r16, [_Z17kernel_gen_stairsPKfS0_jPfjj_param_4];
	ld.param.u32 	%r17, [_Z17kernel_gen_stairsPKfS0_jPfjj_param_5];
	cvta.to.global.u64 	%rd1, %rd18;
	cvta.to.global.u64 	%rd2, %rd17;
	mov.u32 	%r18, %ctaid.x;
	mov.u32 	%r19, %ntid.x;
	mov.u32 	%r20, %tid.x;
	mad.lo.s32 	%r1, %r18, %r19, %r20;
	mov.u32 	%r21, %ctaid.y;
	mov.u32 	%r22, %ntid.y;
	mov.u32 	%r23, %tid.y;
	mad.lo.s32 	%r24, %r21, %r22, %r23;
	setp.ge.u32 	%p1, %r1, %r16;
	setp.ge.u32 	%p2, %r24, %r17;
	or.pred  	%p3, %p1, %p2;
	@%p3 bra 	$L__BB1_23;
	mad.lo.s32 	%r3, %r17, %r1, %r24;
	add.s32 	%r4, %r14, -1;
	setp.eq.s32 	%p4, %r4, 0;
	@%p4 bra 	$L__BB1_23;
	cvt.rn.f32.u32 	%f1, %r1;
	mad.lo.s32 	%r26, %r3, 6, 2;
	cvta.to.global.u64 	%rd19, %rd16;
	mul.wide.u32 	%rd20, %r26, 4;
	add.s64 	%rd3, %rd19, %rd20;
	add.s32 	%r27, %r14, -2;
	and.b32  	%r5, %r4, 3;
	setp.lt.u32 	%p5, %r27, 3;
	mov.b32 	%r29, 0;
	@%p5 bra 	$L__BB1_17;
	and.b32  	%r29, %r4, -4;
	neg.s32 	%r28, %r29;
	add.s64 	%rd24, %rd2, 8;
	add.s64 	%rd23, %rd1, 8;
$L__BB1_4:
	ld.global.f32 	%f5, [%rd24+-8];
	setp.geu.f32 	%p6, %f5, %f1;
	@%p6 bra 	$L__BB1_7;
	ld.global.f32 	%f6, [%rd24+-4];
	setp.leu.f32 	%p7, %f6, %f1;
	@%p7 bra 	$L__BB1_7;
	ld.global.f32 	%f7, [%rd23+-8];
	st.global.f32 	[%rd3], %f7;
$L__BB1_7:
	ld.global.f32 	%f8, [%rd24+-4];
	setp.geu.f32 	%p8, %f8, %f1;
	ld.global.f32 	%f18, [%rd24];
	@%p8 bra 	$L__BB1_10;
	setp.leu.f32 	%p9, %f18, %f1;
	@%p9 bra 	$L__BB1_10;
	ld.global.f32 	%f9, [%rd23+-4];
	st.global.f32 	[%rd3], %f9;
	ld.global.f32 	%f18, [%rd24];
$L__BB1_10:
	setp.geu.f32 	%p10, %f18, %f1;
	@%p10 bra 	$L__BB1_13;
	ld.global.f32 	%f10, [%rd24+4];
	setp.leu.f32 	%p11, %f10, %f1;
	@%p11 bra 	$L__BB1_13;
	ld.global.f32 	%f11, [%rd23];
	st.global.f32 	[%rd3], %f11;
$L__BB1_13:
	ld.global.f32 	%f12, [%rd24+4];
	setp.geu.f32 	%p12, %f12, %f1;
	@%p12 bra 	$L__BB1_16;
	ld.global.f32 	%f13, [%rd24+8];
	setp.leu.f32 	%p13, %f13, %f1;
	@%p13 bra 	$L__BB1_16;
	ld.global.f32 	%f14, [%rd23+4];
	st.global.f32 	[%rd3], %f14;
$L__BB1_16:
	add.s32 	%r28, %r28, 4;
	add.s64 	%rd24, %rd24, 16;
	add.s64 	%rd23, %rd23, 16;
	setp.ne.s32 	%p14, %r28, 0;
	@%p14 bra 	$L__BB1_4;
$L__BB1_17:
	setp.eq.s32 	%p15, %r5, 0;
	@%p15 bra 	$L__BB1_23;
	mul.wide.u32 	%rd21, %r29, 4;
	add.s64 	%rd26, %rd1, %rd21;
	add.s64 	%rd22, %rd21, %rd2;
	add.s64 	%rd25, %rd22, 4;
	neg.s32 	%r30, %r5;
$L__BB1_19:
	.pragma "nounroll";
	ld.global.f32 	%f15, [%rd25+-4];
	setp.geu.f32 	%p16, %f15, %f1;
	@%p16 bra 	$L__BB1_22;
	ld.global.f32 	%f16, [%rd25];
	setp.leu.f32 	%p17, %f16, %f1;
	@%p17 bra 	$L__BB1_22;
	ld.global.f32 	%f17, [%rd26];
	st.global.f32 	[%rd3], %f17;
$L__BB1_22:
	add.s64 	%rd26, %rd26, 4;
	add.s64 	%rd25, %rd25, 4;
	add.s32 	%r30, %r30, 1;
	setp.ne.s32 	%p18, %r30, 0;
	@%p18 bra 	$L__BB1_19;
$L__BB1_23:
	ret;

}
	// .globl	_Z16kernel_gen_wallsPfPKjPKfjjj
.visible .entry _Z16kernel_gen_wallsPfPKjPKfjjj(
	.param .u64 .ptr .align 1 _Z16kernel_gen_wallsPfPKjPKfjjj_param_0,
	.param .u64 .ptr .align 1 _Z16kernel_gen_wallsPfPKjPKfjjj_param_1,
	.param .u64 .ptr .align 1 _Z16kernel_gen_wallsPfPKjPKfjjj_param_2,
	.param .u32 _Z16kernel_gen_wallsPfPKjPKfjjj_param_3,
	.param .u32 _Z16kernel_gen_wallsPfPKjPKfjjj_param_4,
	.param .u32 _Z16kernel_gen_wallsPfPKjPKfjjj_param_5
)
{
	.reg .pred 	%p<58>;
	.reg .b32 	%r<63>;
	.reg .b32 	%f<62>;
	.reg .b64 	%rd<26>;

	ld.param.u64 	%rd14, [_Z16kernel_gen_wallsPfPKjPKfjjj_param_0];
	ld.param.u64 	%rd15, [_Z16kernel_gen_wallsPfPKjPKfjjj_param_1];
	ld.param.u64 	%rd16, [_Z16kernel_gen_wallsPfPKjPKfjjj_param_2];
	ld.param.u32 	%r17, [_Z16kernel_gen_wallsPfPKjPKfjjj_param_3];
	ld.param.u32 	%r18, [_Z16kernel_gen_wallsPfPKjPKfjjj_param_4];
	ld.param.u32 	%r16, [_Z16kernel_gen_wallsPfPKjPKfjjj_param_5];
	cvta.to.global.u64 	%rd1, %rd16;
	cvta.to.global.u64 	%rd2, %rd15;
	mov.u32 	%r19, %ctaid.x;
	mov.u32 	%r20, %ntid.x;
	mov.u32 	%r21, %tid.x;
	mad.lo.s32 	%r1, %r19, %r20, %r21;
	mov.u32 	%r22, %ctaid.y;
	mov.u32 	%r23, %ntid.y;
	mov.u32 	%r24, %tid.y;
	mad.lo.s32 	%r25, %r22, %r23, %r24;
	setp.ge.u32 	%p1, %r1, %r17;
	setp.ge.u32 	%p2, %r25, %r18;
	or.pred  	%p3, %p1, %p2;
	@%p3 bra 	$L__BB2_42;
	mad.lo.s32 	%r3, %r18, %r1, %r25;
	setp.eq.s32 	%p4, %r16, 0;
	@%p4 bra 	$L__BB2_42;
	cvt.rn.f32.u32 	%f1, %r1;
	mad.lo.s32 	%r27, %r3, 6, 2;
	cvta.to.global.u64 	%rd17, %rd14;
	mul.wide.u32 	%rd18, %r27, 4;
	add.s64 	%rd3, %rd17, %rd18;
	and.b32  	%r4, %r16, 7;
	setp.lt.u32 	%p5, %r16, 8;
	mov.b32 	%r61, 0;
	@%p5 bra 	$L__BB2_21;
	and.b32  	%r61, %r16, -8;
	neg.s32 	%r59, %r61;
	add.s64 	%rd25, %rd2, 16;
	add.s64 	%rd24, %rd1, 16;
$L__BB2_4:
	.pragma "nounroll";
	ld.global.u32 	%r28, [%rd25+-16];
	cvt.rn.f32.u32 	%f2, %r28;
	ld.global.f32 	%f3, [%rd24+-16];
	sub.f32 	%f4, %f2, %f3;
	setp.gtu.f32 	%p6, %f4, %f1;
	add.f32 	%f5, %f3, %f2;
	setp.ltu.f32 	%p7, %f5, %f1;
	or.pred  	%p8, %p6, %p7;
	@%p8 bra 	$L__BB2_6;
	mov.b32 	%r29, 1065353216;
	st.global.u32 	[%rd3], %r29;
$L__BB2_6:
	ld.global.u32 	%r30, [%rd25+-12];
	cvt.rn.f32.u32 	%f6, %r30;
	ld.global.f32 	%f7, [%rd24+-12];
	sub.f32 	%f8, %f6, %f7;
	setp.gtu.f32 	%p9, %f8, %f1;
	add.f32 	%f9, %f7, %f6;
	setp.ltu.f32 	%p10, %f9, %f1;
	or.pred  	%p11, %p9, %p10;
	@%p11 bra 	$L__BB2_8;
	mov.b32 	%r31, 1065353216;
	st.global.u32 	[%rd3], %r31;
$L__BB2_8:
	ld.global.u32 	%r32, [%rd25+-8];
	cvt.rn.f32.u32 	%f10, %r32;
	ld.global.f32 	%f11, [%rd24+-8];
	sub.f32 	%f12, %f10, %f11;
	setp.gtu.f32 	%p12, %f12, %f1;
	add.f32 	%f13, %f11, %f10;
	setp.ltu.f32 	%p13, %f13, %f1;
	or.pred  	%p14, %p12, %p13;
	@%p14 bra 	$L__BB2_10;
	mov.b32 	%r33, 1065353216;
	st.global.u32 	[%rd3], %r33;
$L__BB2_10:
	ld.global.u32 	%r34, [%rd25+-4];
	cvt.rn.f32.u32 	%f14, %r34;
	ld.global.f32 	%f15, [%rd24+-4];
	sub.f32 	%f16, %f14, %f15;
	setp.gtu.f32 	%p15, %f16, %f1;
	add.f32 	%f17, %f15, %f14;
	setp.ltu.f32 	%p16, %f17, %f1;
	or.pred  	%p17, %p15, %p16;
	@%p17 bra 	$L__BB2_12;
	mov.b32 	%r35, 1065353216;
	st.global.u32 	[%rd3], %r35;
$L__BB2_12:
	ld.global.u32 	%r36, [%rd25];
	cvt.rn.f32.u32 	%f18, %r36;
	ld.global.f32 	%f19, [%rd24];
	sub.f32 	%f20, %f18, %f19;
	setp.gtu.f32 	%p18, %f20, %f1;
	add.f32 	%f21, %f19, %f18;
	setp.ltu.f32 	%p19, %f21, %f1;
	or.pred  	%p20, %p18, %p19;
	@%p20 bra 	$L__BB2_14;
	mov.b32 	%r37, 1065353216;
	st.global.u32 	[%rd3], %r37;
$L__BB2_14:
	ld.global.u32 	%r38, [%rd25+4];
	cvt.rn.f32.u32 	%f22, %r38;
	ld.global.f32 	%f23, [%rd24+4];
	sub.f32 	%f24, %f22, %f23;
	setp.gtu.f32 	%p21, %f24, %f1;
	add.f32 	%f25, %f23, %f22;
	setp.ltu.f32 	%p22, %f25, %f1;
	or.pred  	%p23, %p21, %p22;
	@%p23 bra 	$L__BB2_16;
	mov.b32 	%r39, 1065353216;
	st.global.u32 	[%rd3], %r39;
$L__BB2_16:
	ld.global.u32 	%r40, [%rd25+8];
	cvt.rn.f32.u32 	%f26, %r40;
	ld.global.f32 	%f27, [%rd24+8];
	sub.f32 	%f28, %f26, %f27;
	setp.gtu.f32 	%p24, %f28, %f1;
	add.f32 	%f29, %f27, %f26;
	setp.ltu.f32 	%p25, %f29, %f1;
	or.pred  	%p26, %p24, %p25;
	@%p26 bra 	$L__BB2_18;
	mov.b32 	%r41, 1065353216;
	st.global.u32 	[%rd3], %r41;
$L__BB2_18:
	ld.global.u32 	%r42, [%rd25+12];
	cvt.rn.f32.u32 	%f30, %r42;
	ld.global.f32 	%f31, [%rd24+12];
	sub.f32 	%f32, %f30, %f31;
	setp.gtu.f32 	%p27, %f32, %f1;
	add.f32 	%f33, %f31, %f30;
	setp.ltu.f32 	%p28, %f33, %f1;
	or.pred  	%p29, %p27, %p28;
	@%p29 bra 	$L__BB2_20;
	mov.b32 	%r43, 1065353216;
	st.global.u32 	[%rd3], %r43;
$L__BB2_20:
	add.s32 	%r59, %r59, 8;
	add.s64 	%rd25, %rd25, 32;
	add.s64 	%rd24, %rd24, 32;
	setp.ne.s32 	%p30, %r59, 0;
	@%p30 bra 	$L__BB2_4;
$L__BB2_21:
	setp.eq.s32 	%p31, %r4, 0;
	@%p31 bra 	$L__BB2_42;
	and.b32  	%r10, %r16, 3;
	setp.lt.u32 	%p32, %r4, 4;
	@%p32 bra 	$L__BB2_32;
	mul.wide.u32 	%rd19, %r61, 4;
	add.s64 	%rd10, %rd2, %rd19;
	ld.global.u32 	%r44, [%rd10];
	cvt.rn.f32.u32 	%f34, %r44;
	add.s64 	%rd11, %rd1, %rd19;
	ld.global.f32 	%f35, [%rd11];
	sub.f32 	%f36, %f34, %f35;
	setp.gtu.f32 	%p33, %f36, %f1;
	add.f32 	%f37, %f35, %f34;
	setp.ltu.f32 	%p34, %f37, %f1;
	or.pred  	%p35, %p33, %p34;
	@%p35 bra 	$L__BB2_25;
	mov.b32 	%r45, 1065353216;
	st.global.u32 	[%rd3], %r45;
$L__BB2_25:
	ld.global.u32 	%r46, [%rd10+4];
	cvt.rn.f32.u32 	%f38, %r46;
	ld.global.f32 	%f39, [%rd11+4];
	sub.f32 	%f40, %f38, %f39;
	setp.gtu.f32 	%p36, %f40, %f1;
	add.f32 	%f41, %f39, %f38;
	setp.ltu.f32 	%p37, %f41, %f1;
	or.pred  	%p38, %p36, %p37;
	@%p38 bra 	$L__BB2_27;
	mov.b32 	%r47, 1065353216;
	st.global.u32 	[%rd3], %r47;
$L__BB2_27:
	ld.global.u32 	%r48, [%rd10+8];
	cvt.rn.f32.u32 	%f42, %r48;
	ld.global.f32 	%f43, [%rd11+8];
	sub.f32 	%f44, %f42, %f43;
	setp.gtu.f32 	%p39, %f44, %f1;
	add.f32 	%f45, %f43, %f42;
	setp.ltu.f32 	%p40, %f45, %f1;
	or.pred  	%p41, %p39, %p40;
	@%p41 bra 	$L__BB2_29;
	mov.b32 	%r49, 1065353216;
	st.global.u32 	[%rd3], %r49;
$L__BB2_29:
	ld.global.u32 	%r50, [%rd10+12];
	cvt.rn.f32.u32 	%f46, %r50;
	ld.global.f32 	%f47, [%rd11+12];
	sub.f32 	%f48, %f46, %f47;
	setp.gtu.f32 	%p42, %f48, %f1;
	add.f32 	%f49, %f47, %f46;
	setp.ltu.f32 	%p43, %f49, %f1;
	or.pred  	%p44, %p42, %p43;
	@%p44 bra 	$L__BB2_31;
	mov.b32 	%r51, 1065353216;
	st.global.u32 	[%rd3], %r51;
$L__BB2_31:
	add.s32 	%r61, %r61, 4;
$L__BB2_32:
	setp.eq.s32 	%p45, %r10, 0;
	@%p45 bra 	$L__BB2_42;
	setp.eq.s32 	%p46, %r10, 1;
	@%p46 bra 	$L__BB2_39;
	mul.wide.u32 	%rd20, %r61, 4;
	add.s64 	%rd12, %rd2, %rd20;
	ld.global.u32 	%r52, [%rd12];
	cvt.rn.f32.u32 	%f50, %r52;
	add.s64 	%rd13, %rd1, %rd20;
	ld.global.f32 	%f51, [%rd13];
	sub.f32 	%f52, %f50, %f51;
	setp.gtu.f32 	%p47, %f52, %f1;
	add.f32 	%f53, %f51, %f50;
	setp.ltu.f32 	%p48, %f53, %f1;
	or.pred  	%p49, %p47, %p48;
	@%p49 bra 	$L__BB2_36;
	mov.b32 	%r53, 1065353216;
	st.global.u32 	[%rd3], %r53;
$L__BB2_36:
	ld.global.u32 	%r54, [%rd12+4];
	cvt.rn.f32.u32 	%f54, %r54;
	ld.global.f32 	%f55, [%rd13+4];
	sub.f32 	%f56, %f54, %f55;
	setp.gtu.f32 	%p50, %f56, %f1;
	add.f32 	%f57, %f55, %f54;
	setp.ltu.f32 	%p51, %f57, %f1;
	or.pred  	%p52, %p50, %p51;
	@%p52 bra 	$L__BB2_38;
	mov.b32 	%r55, 1065353216;
	st.global.u32 	[%rd3], %r55;
$L__BB2_38:
	add.s32 	%r61, %r61, 2;
$L__BB2_39:
	and.b32  	%r56, %r16, 1;
	setp.eq.b32 	%p53, %r56, 1;
	not.pred 	%p54, %p53;
	@%p54 bra 	$L__BB2_42;
	mul.wide.u32 	%rd21, %r61, 4;
	add.s64 	%rd22, %rd2, %rd21;
	ld.global.u32 	%r57, [%rd22];
	cvt.rn.f32.u32 	%f58, %r57;
	add.s64 	%rd23, %rd1, %rd21;
	ld.global.f32 	%f59, [%rd23];
	sub.f32 	%f60, %f58, %f59;
	setp.gtu.f32 	%p55, %f60, %f1;
	add.f32 	%f61, %f59, %f58;
	setp.ltu.f32 	%p56, %f61, %f1;
	or.pred  	%p57, %p55, %p56;
	@%p57 bra 	$L__BB2_42;
	mov.b32 	%r58, 1065353216;
	st.global.u32 	[%rd3], %r58;
$L__BB2_42:
	ret;

}
	// .globl	_Z20kernel_gen_obstaclesPfP4int3jjj
.visible .entry _Z20kernel_gen_obstaclesPfP4int3jjj(
	.param .u64 .ptr .align 1 _Z20kernel_gen_obstaclesPfP4int3jjj_param_0,
	.param .u64 .ptr .align 1 _Z20kernel_gen_obstaclesPfP4int3jjj_param_1,
	.param .u32 _Z20kernel_gen_obstaclesPfP4int3jjj_param_2,
	.param .u32 _Z20kernel_gen_obstaclesPfP4int3jjj_param_3,
	.param .u32 _Z20kernel_gen_obstaclesPfP4int3jjj_param_4
)
{
	.reg .pred 	%p<20>;
	.reg .b32 	%r<87>;
	.reg .b64 	%rd<37>;

	ld.param.u64 	%rd5, [_Z20kernel_gen_obstaclesPfP4int3jjj_param_0];
	ld.param.u64 	%rd4, [_Z20kernel_gen_obstaclesPfP4int3jjj_param_1];
	ld.param.u32 	%r33, [_Z20kernel_gen_obstaclesPfP4int3jjj_param_2];
	ld.param.u32 	%r35, [_Z20kernel_gen_obstaclesPfP4int3jjj_param_3];
	ld.param.u32 	%r36, [_Z20kernel_gen_obstaclesPfP4int3jjj_param_4];
	cvta.to.global.u64 	%rd1, %rd5;
	mov.u32 	%r37, %ctaid.x;
	mov.u32 	%r38, %ntid.x;
	mov.u32 	%r39, %tid.x;
	mad.lo.s32 	%r1, %r37, %r38, %r39;
	mov.u32 	%r40, %ctaid.y;
	mov.u32 	%r41, %ntid.y;
	mov.u32 	%r42, %tid.y;
	mad.lo.s32 	%r43, %r40, %r41, %r42;
	setp.ge.u32 	%p1, %r1, %r35;
	setp.ge.u32 	%p2, %r43, %r36;
	or.pred  	%p3, %p1, %p2;
	setp.eq.s32 	%p4, %r33, 0;
	or.pred  	%p5, %p3, %p4;
	@%p5 bra 	$L__BB3_19;
	add.s32 	%r3, %r43, 1;
	cvta.to.global.u64 	%rd2, %rd4;
	mov.b32 	%r79, 0;
$L__BB3_2:
	mul.wide.u32 	%rd6, %r79, 12;
	add.s64 	%rd3, %rd2, %rd6;
	ld.global.u32 	%r45, [%rd3];
	ld.global.u32 	%r46, [%rd3+4];
	setp.ne.s32 	%p6, %r1, %r45;
	setp.ne.s32 	%p7, %r43, %r46;
	or.pred  	%p8, %p6, %p7;
	@%p8 bra 	$L__BB3_18;
	ld.global.u32 	%r5, [%rd3+8];
	sub.s32 	%r80, %r1, %r5;
	sub.s32 	%r7, %r43, %r5;
	shl.b32 	%r8, %r5, 1;
	add.s32 	%r9, %r80, %r8;
	setp.lt.u32 	%p9, %r9, %r80;
	@%p9 bra 	$L__BB3_18;
	not.b32 	%r10, %r7;
	sub.s32 	%r48, %r5, %r43;
	add.s32 	%r49, %r3, %r5;
	sub.s32 	%r50, %r3, %r5;
	max.u32 	%r51, %r49, %r50;
	add.s32 	%r52, %r48, %r51;
	and.b32  	%r11, %r52, 7;
	add.s32 	%r12, %r11, -1;
	and.b32  	%r13, %r52, 3;
	add.s32 	%r53, %r5, %r51;
	sub.s32 	%r14, %r43, %r53;
	and.b32  	%r15, %r52, 1;
	and.b32  	%r54, %r52, -8;
	neg.s32 	%r16, %r54;
$L__BB3_5:
	setp.gt.u32 	%p10, %r8, %r10;
	@%p10 bra 	$L__BB3_17;
	setp.gt.u32 	%p11, %r14, -8;
	mul.lo.s32 	%r18, %r80, %r36;
	mov.u32 	%r84, %r7;
	@%p11 bra 	$L__BB3_9;
	add.s32 	%r55, %r7, %r18;
	mad.lo.s32 	%r82, %r55, 6, 26;
	mov.u32 	%r81, %r16;
	mov.u32 	%r84, %r7;
$L__BB3_8:
	.pragma "nounroll";
	add.s32 	%r56, %r82, -24;
	mul.wide.u32 	%rd7, %r56, 4;
	add.s64 	%rd8, %rd1, %rd7;
	mov.b32 	%r57, 1077936128;
	st.global.u32 	[%rd8], %r57;
	add.s32 	%r58, %r82, -18;
	mul.wide.u32 	%rd9, %r58, 4;
	add.s64 	%rd10, %rd1, %rd9;
	st.global.u32 	[%rd10], %r57;
	add.s32 	%r59, %r82, -12;
	mul.wide.u32 	%rd11, %r59, 4;
	add.s64 	%rd12, %rd1, %rd11;
	st.global.u32 	[%rd12], %r57;
	add.s32 	%r60, %r82, -6;
	mul.wide.u32 	%rd13, %r60, 4;
	add.s64 	%rd14, %rd1, %rd13;
	st.global.u32 	[%rd14], %r57;
	add.s32 	%r61, %r82, 18;
	mul.wide.u32 	%rd15, %r82, 4;
	add.s64 	%rd16, %rd1, %rd15;
	st.global.u32 	[%rd16], %r57;
	add.s32 	%r62, %r82, 6;
	mul.wide.u32 	%rd17, %r62, 4;
	add.s64 	%rd18, %rd1, %rd17;
	st.global.u32 	[%rd18], %r57;
	add.s32 	%r63, %r82, 12;
	mul.wide.u32 	%rd19, %r63, 4;
	add.s64 	%rd20, %rd1, %rd19;
	st.global.u32 	[%rd20], %r57;
	mul.wide.u32 	%rd21, %r61, 4;
	add.s64 	%rd22, %rd1, %rd21;
	st.global.u32 	[%rd22], %r57;
	add.s32 	%r84, %r84, 8;
	add.s32 	%r82, %r82, 48;
	add.s32 	%r81, %r81, 8;
	setp.ne.s32 	%p12, %r81, 0;
	@%p12 bra 	$L__BB3_8;
$L__BB3_9:
	setp.eq.s32 	%p13, %r11, 0;
	@%p13 bra 	$L__BB3_17;
	setp.lt.u32 	%p14, %r12, 3;
	@%p14 bra 	$L__BB3_12;
	add.s32 	%r64, %r84, %r18;
	mul.lo.s32 	%r65, %r64, 6;
	add.s32 	%r66, %r65, 2;
	mul.wide.u32 	%rd23, %r66, 4;
	add.s64 	%rd24, %rd1, %rd23;
	mov.b32 	%r67, 1077936128;
	st.global.u32 	[%rd24], %r67;
	add.s32 	%r68, %r65, 8;
	mul.wide.u32 	%rd25, %r68, 4;
	add.s64 	%rd26, %rd1, %rd25;
	st.global.u32 	[%rd26], %r67;
	add.s32 	%r69, %r65, 14;
	mul.wide.u32 	%rd27, %r69, 4;
	add.s64 	%rd28, %rd1, %rd27;
	st.global.u32 	[%rd28], %r67;
	add.s32 	%r70, %r65, 20;
	mul.wide.u32 	%rd29, %r70, 4;
	add.s64 	%rd30, %rd1, %rd29;
	st.global.u32 	[%rd30], %r67;
	add.s32 	%r84, %r84, 4;
$L__BB3_12:
	setp.eq.s32 	%p15, %r13, 0;
	@%p15 bra 	$L__BB3_17;
	setp.eq.s32 	%p16, %r13, 1;
	@%p16 bra 	$L__BB3_15;
	add.s32 	%r71, %r84, %r18;
	mul.lo.s32 	%r72, %r71, 6;
	add.s32 	%r73, %r72, 2;
	mul.wide.u32 	%rd31, %r73, 4;
	add.s64 	%rd32, %rd1, %rd31;
	mov.b32 	%r74, 1077936128;
	st.global.u32 	[%rd32], %r74;
	add.s32 	%r75, %r72, 8;
	mul.wide.u32 	%rd33, %r75, 4;
	add.s64 	%rd34, %rd1, %rd33;
	st.global.u32 	[%rd34], %r74;
	add.s32 	%r84, %r84, 2;
$L__BB3_15:
	setp.eq.s32 	%p17, %r15, 0;
	@%p17 bra 	$L__BB3_17;
	add.s32 	%r76, %r84, %r18;
	mad.lo.s32 	%r77, %r76, 6, 2;
	mul.wide.u32 	%rd35, %r77, 4;
	add.s64 	%rd36, %rd1, %rd35;
	mov.b32 	%r78, 1077936128;
	st.global.u32 	[%rd36], %r78;
$L__BB3_17:
	add.s32 	%r80, %r80, 1;
	setp.le.u32 	%p18, %r80, %r9;
	@%p18 bra 	$L__BB3_5;
$L__BB3_18:
	add.s32 	%r79, %r79, 1;
	setp.ne.s32 	%p19, %r79, %r33;
	@%p19 bra 	$L__BB3_2;
$L__BB3_19:
	ret;

}


// ===== COMPILED SASS (sm_100) =====

	.target	sm_100

	.elftype	@"ET_EXEC"


//--------------------- .note.nv.tkinfo           --------------------------
	.section	.note.nv.tkinfo,"",@"SHT_NOTE"
	.sectionflags	@"SHF_NOTE_NV_TKINFO"
	.tkinfo
        /*0018*/ 	.word	0x00000002
        /*0030*/ 	.string	""
        /*0030*/ 	.string	"ptxas"
        /*0030*/ 	.string	"Cuda compilation tools, release 13.0, V13.0.88"
        /*0030*/ 	.string	"Build cuda_13.0.r13.0/compiler.36424714_0"
        /*0030*/ 	.string	"-arch sm_100 -m 64 "



//--------------------- .note.nv.cuinfo           --------------------------
	.section	.note.nv.cuinfo,"",@"SHT_NOTE"
	.sectionflags	@"SHF_NOTE_NV_CUINFO"
        /*0018*/ 	.short	0x0002
        /*001a*/ 	.short	0x0064
        /*001c*/ 	.short	0x0082
	.zero		2


//--------------------- .nv.info                  --------------------------
	.section	.nv.info,"",@"SHT_CUDA_INFO"
	.align	4


	//----- nvinfo : EIATTR_REGCOUNT
	.align		4
        /*0000*/ 	.byte	0x04, 0x2f
        /*0002*/ 	.short	(.L_1 - .L_0)
	.align		4
.L_0:
        /*0004*/ 	.word	index@(_Z15kernel_gen_gapsPfPKjjjjf)
        /*0008*/ 	.word	0x00000012


	//----- nvinfo : EIATTR_FRAME_SIZE
	.align		4
.L_1:
        /*000c*/ 	.byte	0x04, 0x11
        /*000e*/ 	.short	(.L_3 - .L_2)
	.align		4
.L_2:
        /*0010*/ 	.word	index@(_Z15kernel_gen_gapsPfPKjjjjf)
        /*0014*/ 	.word	0x00000000


	//----- nvinfo : EIATTR_REGCOUNT
	.align		4
.L_3:
        /*0018*/ 	.byte	0x04, 0x2f
        /*001a*/ 	.short	(.L_5 - .L_4)
	.align		4
.L_4:
        /*001c*/ 	.word	index@(_Z17kernel_gen_stairsPKfS0_jPfjj)
        /*0020*/ 	.word	0x0000000e


	//----- nvinfo : EIATTR_FRAME_SIZE
	.align		4
.L_5:
        /*0024*/ 	.byte	0x04, 0x11
        /*0026*/ 	.short	(.L_7 - .L_6)
	.align		4
.L_6:
        /*0028*/ 	.word	index@(_Z17kernel_gen_stairsPKfS0_jPfjj)
        /*002c*/ 	.word	0x00000000


	//----- nvinfo : EIATTR_REGCOUNT
	.align		4
.L_7:
        /*0030*/ 	.byte	0x04, 0x2f
        /*0032*/ 	.short	(.L_9 - .L_8)
	.align		4
.L_8:
        /*0034*/ 	.word	index@(_Z16kernel_gen_wallsPfPKjPKfjjj)
        /*0038*/ 	.word	0x00000014


	//----- nvinfo : EIATTR_FRAME_SIZE
	.align		4
.L_9:
        /*003c*/ 	.byte	0x04, 0x11
        /*003e*/ 	.short	(.L_11 - .L_10)
	.align		4
.L_10:
        /*0040*/ 	.word	index@(_Z16kernel_gen_wallsPfPKjPKfjjj)
        /*0044*/ 	.word	0x00000000


	//----- nvinfo : EIATTR_REGCOUNT
	.align		4
.L_11:
        /*0048*/ 	.byte	0x04, 0x2f
        /*004a*/ 	.short	(.L_13 - .L_12)
	.align		4
.L_12:
        /*004c*/ 	.word	index@(_Z20kernel_gen_obstaclesPfP4int3jjj)
        /*0050*/ 	.word	0x00000020


	//----- nvinfo : EIATTR_FRAME_SIZE
	.align		4
.L_13:
        /*0054*/ 	.byte	0x04, 0x11
        /*0056*/ 	.short	(.L_15 - .L_14)
	.align		4
.L_14:
        /*0058*/ 	.word	index@(_Z20kernel_gen_obstaclesPfP4int3jjj)
        /*005c*/ 	.word	0x00000000


	//----- nvinfo : EIATTR_MIN_STACK_SIZE
	.align		4
.L_15:
        /*0060*/ 	.byte	0x04, 0x12
        /*0062*/ 	.short	(.L_17 - .L_16)
	.align		4
.L_16:
        /*0064*/ 	.word	index@(_Z20kernel_gen_obstaclesPfP4int3jjj)
        /*0068*/ 	.word	0x00000000


	//----- nvinfo : EIATTR_MIN_STACK_SIZE
	.align		4
.L_17:
        /*006c*/ 	.byte	0x04, 0x12
        /*006e*/ 	.short	(.L_19 - .L_18)
	.align		4
.L_18:
        /*0070*/ 	.word	index@(_Z16kernel_gen_wallsPfPKjPKfjjj)
        /*0074*/ 	.word	0x00000000


	//----- nvinfo : EIATTR_MIN_STACK_SIZE
	.align		4
.L_19:
        /*0078*/ 	.byte	0x04, 0x12
        /*007a*/ 	.short	(.L_21 - .L_20)
	.align		4
.L_20:
        /*007c*/ 	.word	index@(_Z17kernel_gen_stairsPKfS0_jPfjj)
        /*0080*/ 	.word	0x00000000


	//----- nvinfo : EIATTR_MIN_STACK_SIZE
	.align		4
.L_21:
        /*0084*/ 	.byte	0x04, 0x12
        /*0086*/ 	.short	(.L_23 - .L_22)
	.align		4
.L_22:
        /*0088*/ 	.word	index@(_Z15kernel_gen_gapsPfPKjjjjf)
        /*008c*/ 	.word	0x00000000
.L_23:


//--------------------- .nv.compat                --------------------------
	.section	.nv.compat,"",@"SHT_CUDA_COMPAT_INFO"
	.align	4
        /*0000*/ 	.byte	0x02, 0x09, 0x00, 0x00, 0x02, 0x02, 0x01, 0x00, 0x02, 0x05, 0x05, 0x00, 0x03, 0x07, 0x01, 0x01
        /*0010*/ 	.byte	0x02, 0x03, 0x00, 0x00, 0x02, 0x06, 0x01, 0x00, 0x04, 0x0b, 0x08, 0x00, 0x09, 0x00, 0x00, 0x00
        /*0020*/ 	.byte	0x00, 0x00, 0x00, 0x00


//--------------------- .nv.info._Z20kernel_gen_obstaclesPfP4int3jjj --------------------------
	.section	.nv.info._Z20kernel_gen_obstaclesPfP4int3jjj,"",@"SHT_CUDA_INFO"
	.sectionflags	@""
	.align	4


	//----- nvinfo : EIATTR_CUDA_API_VERSION
	.align		4
        /*0000*/ 	.byte	0x04, 0x37
        /*0002*/ 	.short	(.L_25 - .L_24)
.L_24:
        /*0004*/ 	.word	0x00000082


	//----- nvinfo : EIATTR_KPARAM_INFO
	.align		4
.L_25:
        /*0008*/ 	.byte	0x04, 0x17
        /*000a*/ 	.short	(.L_27 - .L_26)
.L_26:
        /*000c*/ 	.word	0x00000000
        /*0010*/ 	.short	0x0004
        /*0012*/ 	.short	0x0018
        /*0014*/ 	.byte	0x00, 0xf0, 0x11, 0x00


	//----- nvinfo : EIATTR_KPARAM_INFO
	.align		4
.L_27:
        /*0018*/ 	.byte	0x04, 0x17
        /*001a*/ 	.short	(.L_29 - .L_28)
.L_28:
        /*001c*/ 	.word	0x00000000
        /*0020*/ 	.short	0x0003
        /*0022*/ 	.short	0x0014
        /*0024*/ 	.byte	0x00, 0xf0, 0x11, 0x00


	//----- nvinfo : EIATTR_KPARAM_INFO
	.align		4
.L_29:
        /*0028*/ 	.byte	0x04, 0x17
        /*002a*/ 	.short	(.L_31 - .L_30)
.L_30:
        /*002c*/ 	.word	0x00000000
        /*0030*/ 	.short	0x0002
        /*0032*/ 	.short	0x0010
        /*0034*/ 	.byte	0x00, 0xf0, 0x11, 0x00


	//----- nvinfo : EIATTR_KPARAM_INFO
	.align		4
.L_31:
        /*0038*/ 	.byte	0x04, 0x17
        /*003a*/ 	.short	(.L_33 - .L_32)
.L_32:
        /*003c*/ 	.word	0x00000000
        /*0040*/ 	.short	0x0001
        /*0042*/ 	.short	0x0008
        /*0044*/ 	.byte	0x00, 0xf5, 0x21, 0x00


	//----- nvinfo : EIATTR_KPARAM_INFO
	.align		4
.L_33:
        /*0048*/ 	.byte	0x04, 0x17
        /*004a*/ 	.short	(.L_35 - .L_34)
.L_34:
        /*004c*/ 	.word	0x00000000
        /*0050*/ 	.short	0x0000
        /*0052*/ 	.short	0x0000
        /*0054*/ 	.byte	0x00, 0xf5, 0x21, 0x00


	//----- nvinfo : EIATTR_SPARSE_MMA_MASK
	.align		4
.L_35:
        /*0058*/ 	.byte	0x03, 0x50
        /*005a*/ 	.short	0x0000


	//----- nvinfo : EIATTR_MAXREG_COUNT
	.align		4
        /*005c*/ 	.byte	0x03, 0x1b
        /*005e*/ 	.short	0x00ff


	//----- nvinfo : EIATTR_MERCURY_ISA_VERSION
	.align		4
        /*0060*/ 	.byte	0x03, 0x5f
        /*0062*/ 	.short	0x0101


	//----- nvinfo : EIATTR_VRC_CTA_INIT_COUNT
	.align		4
        /*0064*/ 	.byte	0x02, 0x4a
	.zero		1
	.zero		1


	//----- nvinfo : EIATTR_EXIT_INSTR_OFFSETS
	.align		4
        /*0068*/ 	.byte	0x04, 0x1c
        /*006a*/ 	.short	(.L_37 - .L_36)


	//   ....[0]....
.L_36:
        /*006c*/ 	.word	0x000000e0


	//   ....[1]....
        /*0070*/ 	.word	0x00000930


	//----- nvinfo : EIATTR_CRS_STACK_SIZE
	.align		4
.L_37:
        /*0074*/ 	.byte	0x04, 0x1e
        /*0076*/ 	.short	(.L_39 - .L_38)
.L_38:
        /*0078*/ 	.word	0x00000000


	//----- nvinfo : EIATTR_CBANK_PARAM_SIZE
	.align		4
.L_39:
        /*007c*/ 	.byte	0x03, 0x19
        /*007e*/ 	.short	0x001c


	//----- nvinfo : EIATTR_PARAM_CBANK
	.align		4
        /*0080*/ 	.byte	0x04, 0x0a
        /*0082*/ 	.short	(.L_41 - .L_40)
	.align		4
.L_40:
        /*0084*/ 	.word	index@(.nv.constant0._Z20kernel_gen_obstaclesPfP4int3jjj)
        /*0088*/ 	.short	0x0380
        /*008a*/ 	.short	0x001c


	//----- nvinfo : EIATTR_SW_WAR
	.align		4
.L_41:
        /*008c*/ 	.byte	0x04, 0x36
        /*008e*/ 	.short	(.L_43 - .L_42)
.L_42:
        /*0090*/ 	.word	0x00000008
.L_43:


//--------------------- .nv.info._Z16kernel_gen_wallsPfPKjPKfjjj --------------------------
	.section	.nv.info._Z16kernel_gen_wallsPfPKjPKfjjj,"",@"SHT_CUDA_INFO"
	.sectionflags	@""
	.align	4


	//----- nvinfo : EIATTR_CUDA_API_VERSION
	.align		4
        /*0000*/ 	.byte	0x04, 0x37
        /*0002*/ 	.short	(.L_45 - .L_44)
.L_44:
        /*0004*/ 	.word	0x00000082


	//----- nvinfo : EIATTR_KPARAM_INFO
	.align		4
.L_45:
        /*0008*/ 	.byte	0x04, 0x17
        /*000a*/ 	.short	(.L_47 - .L_46)
.L_46:
        /*000c*/ 	.word	0x00000000
        /*0010*/ 	.short	0x0005
        /*0012*/ 	.short	0x0020
        /*0014*/ 	.byte	0x00, 0xf0, 0x11, 0x00


	//----- nvinfo : EIATTR_KPARAM_INFO
	.align		4
.L_47:
        /*0018*/ 	.byte	0x04, 0x17
        /*001a*/ 	.short	(.L_49 - .L_48)
.L_48:
        /*001c*/ 	.word	0x00000000
        /*0020*/ 	.short	0x0004
        /*0022*/ 	.short	0x001c
        /*0024*/ 	.byte	0x00, 0xf0, 0x11, 0x00


	//----- nvinfo : EIATTR_KPARAM_INFO
	.align		4
.L_49:
        /*0028*/ 	.byte	0x04, 0x17
        /*002a*/ 	.short	(.L_51 - .L_50)
.L_50:
        /*002c*/ 	.word	0x00000000
        /*0030*/ 	.short	0x0003
        /*0032*/ 	.short	0x0018
        /*0034*/ 	.byte	0x00, 0xf0, 0x11, 0x00


	//----- nvinfo : EIATTR_KPARAM_INFO
	.align		4
.L_51:
        /*0038*/ 	.byte	0x04, 0x17
        /*003a*/ 	.short	(.L_53 - .L_52)
.L_52:
        /*003c*/ 	.word	0x00000000
        /*0040*/ 	.short	0x0002
        /*0042*/ 	.short	0x0010
        /*0044*/ 	.byte	0x00, 0xf5, 0x21, 0x00


	//----- nvinfo : EIATTR_KPARAM_INFO
	.align		4
.L_53:
        /*0048*/ 	.byte	0x04, 0x17
        /*004a*/ 	.short	(.L_55 - .L_54)
.L_54:
        /*004c*/ 	.word	0x00000000
        /*0050*/ 	.short	0x0001
        /*0052*/ 	.short	0x0008
        /*0054*/ 	.byte	0x00, 0xf5, 0x21, 0x00


	//----- nvinfo : EIATTR_KPARAM_INFO
	.align		4
.L_55:
        /*0058*/ 	.byte	0x04, 0x17
        /*005a*/ 	.short	(.L_57 - .L_56)
.L_56:
        /*005c*/ 	.word	0x00000000
        /*0060*/ 	.short	0x0000
        /*0062*/ 	.short	0x0000
        /*0064*/ 	.byte	0x00, 0xf5, 0x21, 0x00


	//----- nvinfo : EIATTR_SPARSE_MMA_MASK
	.align		4
.L_57:
        /*0068*/ 	.byte	0x03, 0x50
        /*006a*/ 	.short	0x0000


	//----- nvinfo : EIATTR_MAXREG_COUNT
	.align		4
        /*006c*/ 	.byte	0x03, 0x1b
        /*006e*/ 	.short	0x00ff


	//----- nvinfo : EIATTR_MERCURY_ISA_VERSION
	.align		4
        /*0070*/ 	.byte	0x03, 0x5f
        /*0072*/ 	.short	0x0101


	//----- nvinfo : EIATTR_VRC_CTA_INIT_COUNT
	.align		4
        /*0074*/ 	.byte	0x02, 0x4a
	.zero		1
	.zero		1


	//----- nvinfo : EIATTR_EXIT_INSTR_OFFSETS
	.align		4
        /*0078*/ 	.byte	0x04, 0x1c
        /*007a*/ 	.short	(.L_59 - .L_58)


	//   ....[0]....
.L_58:
        /*007c*/ 	.word	0x000000c0


	//   ....[1]....
        /*0080*/ 	.word	0x00000100


	//   ....[2]....
        /*0084*/ 	.word	0x00000780


	//   ....[3]....
        /*0088*/ 	.word	0x00000a70


	//   ....[4]....
        /*008c*/ 	.word	0x00000c30


	//   ....[5]....
        /*0090*/ 	.word	0x00000cf0


	//   ....[6]....
        /*0094*/ 	.word	0x00000d20


	//----- nvinfo : EIATTR_CBANK_PARAM_SIZE
	.align		4
.L_59:
        /*0098*/ 	.byte	0x03, 0x19
        /*009a*/ 	.short	0x0024


	//----- nvinfo : EIATTR_PARAM_CBANK
	.align		4
        /*009c*/ 	.byte	0x04, 0x0a
        /*009e*/ 	.short	(.L_61 - .L_60)
	.align		4
.L_60:
        /*00a0*/ 	.word	index@(.nv.constant0._Z16kernel_gen_wallsPfPKjPKfjjj)
        /*00a4*/ 	.short	0x0380
        /*00a6*/ 	.short	0x0024


	//----- nvinfo : EIATTR_SW_WAR
	.align		4
.L_61:
        /*00a8*/ 	.byte	0x04, 0x36
        /*00aa*/ 	.short	(.L_63 - .L_62)
.L_62:
        /*00ac*/ 	.word	0x00000008
.L_63:


//--------------------- .nv.info._Z17kernel_gen_stairsPKfS0_jPfjj --------------------------
	.section	.nv.info._Z17kernel_gen_stairsPKfS0_jPfjj,"",@"SHT_CUDA_INFO"
	.sectionflags	@""
	.align	4


	//----- nvinfo : EIATTR_CUDA_API_VERSION
	.align		4
        /*0000*/ 	.byte	0x04, 0x37
        /*0002*/ 	.short	(.L_65 - .L_64)
.L_64:
        /*0004*/ 	.word	0x00000082


	//----- nvinfo : EIATTR_KPARAM_INFO
	.align		4
.L_65:
        /*0008*/ 	.byte	0x04, 0x17
        /*000a*/ 	.short	(.L_67 - .L_66)
.L_66:
        /*000c*/ 	.word	0x00000000
        /*0010*/ 	.short	0x0005
        /*0012*/ 	.short	0x0024
        /*0014*/ 	.byte	0x00, 0xf0, 0x11, 0x00


	//----- nvinfo : EIATTR_KPARAM_INFO
	.align		4
.L_67:
        /*0018*/ 	.byte	0x04, 0x17
        /*001a*/ 	.short	(.L_69 - .L_68)
.L_68:
        /*001c*/ 	.word	0x00000000
        /*0020*/ 	.short	0x0004
        /*0022*/ 	.short	0x0020
        /*0024*/ 	.byte	0x00, 0xf0, 0x11, 0x00


	//----- nvinfo : EIATTR_KPARAM_INFO
	.align		4
.L_69:
        /*0028*/ 	.byte	0x04, 0x17
        /*002a*/ 	.short	(.L_71 - .L_70)
.L_70:
        /*002c*/ 	.word	0x00000000
        /*0030*/ 	.short	0x0003
        /*0032*/ 	.short	0x0018
        /*0034*/ 	.byte	0x00, 0xf5, 0x21, 0x00


	//----- nvinfo : EIATTR_KPARAM_INFO
	.align		4
.L_71:
        /*0038*/ 	.byte	0x04, 0x17
        /*003a*/ 	.short	(.L_73 - .L_72)
.L_72:
        /*003c*/ 	.word	0x00000000
        /*0040*/ 	.short	0x0002
        /*0042*/ 	.short	0x0010
        /*0044*/ 	.byte	0x00, 0xf0, 0x11, 0x00


	//----- nvinfo : EIATTR_KPARAM_INFO
	.align		4
.L_73:
        /*0048*/ 	.byte	0x04, 0x17
        /*004a*/ 	.short	(.L_75 - .L_74)
.L_74:
        /*004c*/ 	.word	0x00000000
        /*0050*/ 	.short	0x0001
        /*0052*/ 	.short	0x0008
        /*0054*/ 	.byte	0x00, 0xf5, 0x21, 0x00


	//----- nvinfo : EIATTR_KPARAM_INFO
	.align		4
.L_75:
        /*0058*/ 	.byte	0x04, 0x17
        /*005a*/ 	.short	(.L_77 - .L_76)
.L_76:
        /*005c*/ 	.word	0x00000000
        /*0060*/ 	.short	0x0000
        /*0062*/ 	.short	0x0000
        /*0064*/ 	.byte	0x00, 0xf5, 0x21, 0x00


	//----- nvinfo : EIATTR_SPARSE_MMA_MASK
	.align		4
.L_77:
        /*0068*/ 	.byte	0x03, 0x50
        /*006a*/ 	.short	0x0000


	//----- nvinfo : EIATTR_MAXREG_COUNT
	.align		4
        /*006c*/ 	.byte	0x03, 0x1b
        /*006e*/ 	.short	0x00ff


	//----- nvinfo : EIATTR_MERCURY_ISA_VERSION
	.align		4
        /*0070*/ 	.byte	0x03, 0x5f
        /*0072*/ 	.short	0x0101


	//----- nvinfo : EIATTR_VRC_CTA_INIT_COUNT
	.align		4
        /*0074*/ 	.byte	0x02, 0x4a
	.zero		1
	.zero		1


	//----- nvinfo : EIATTR_EXIT_INSTR_OFFSETS
	.align		4
        /*0078*/ 	.byte	0x04, 0x1c
        /*007a*/ 	.short	(.L_79 - .L_78)


	//   ....[0]....
.L_78:
        /*007c*/ 	.word	0x000000c0


	//   ....[1]....
        /*0080*/ 	.word	0x00000110


	//   ....[2]....
        /*0084*/ 	.word	0x00000560


	//   ....[3]....
        /*0088*/ 	.word	0x00000720


	//----- nvinfo : EIATTR_CRS_STACK_SIZE
	.align		4
.L_79:
        /*008c*/ 	.byte	0x04, 0x1e
        /*008e*/ 	.short	(.L_81 - .L_80)
.L_80:
        /*0090*/ 	.word	0x00000000


	//----- nvinfo : EIATTR_CBANK_PARAM_SIZE
	.align		4
.L_81:
        /*0094*/ 	.byte	0x03, 0x19
        /*0096*/ 	.short	0x0028


	//----- nvinfo : EIATTR_PARAM_CBANK
	.align		4
        /*0098*/ 	.byte	0x04, 0x0a
        /*009a*/ 	.short	(.L_83 - .L_82)
	.align		4
.L_82:
        /*009c*/ 	.word	index@(.nv.constant0._Z17kernel_gen_stairsPKfS0_jPfjj)
        /*00a0*/ 	.short	0x0380
        /*00a2*/ 	.short	0x0028


	//----- nvinfo : EIATTR_SW_WAR
	.align		4
.L_83:
        /*00a4*/ 	.byte	0x04, 0x36
        /*00a6*/ 	.short	(.L_85 - .L_84)
.L_84:
        /*00a8*/ 	.word	0x00000008
.L_85:


//--------------------- .nv.info._Z15kernel_gen_gapsPfPKjjjjf --------------------------
	.section	.nv.info._Z15kernel_gen_gapsPfPKjjjjf,"",@"SHT_CUDA_INFO"
	.sectionflags	@""
	.align	4


	//----- nvinfo : EIATTR_CUDA_API_VERSION
	.align		4
        /*0000*/ 	.byte	0x04, 0x37
        /*0002*/ 	.short	(.L_87 - .L_86)
.L_86:
        /*0004*/ 	.word	0x00000082


	//----- nvinfo : EIATTR_KPARAM_INFO
	.align		4
.L_87:
        /*0008*/ 	.byte	0x04, 0x17
        /*000a*/ 	.short	(.L_89 - .L_88)
.L_88:
        /*000c*/ 	.word	0x00000000
        /*0010*/ 	.short	0x0005
        /*0012*/ 	.short	0x001c
        /*0014*/ 	.byte	0x00, 0xf0, 0x11, 0x00


	//----- nvinfo : EIATTR_KPARAM_INFO
	.align		4
.L_89:
        /*0018*/ 	.byte	0x04, 0x17
        /*001a*/ 	.short	(.L_91 - .L_90)
.L_90:
        /*001c*/ 	.word	0x00000000
        /*0020*/ 	.short	0x0004
        /*0022*/ 	.short	0x0018
        /*0024*/ 	.byte	0x00, 0xf0, 0x11, 0x00


	//----- nvinfo : EIATTR_KPARAM_INFO
	.align		4
.L_91:
        /*0028*/ 	.byte	0x04, 0x17
        /*002a*/ 	.short	(.L_93 - .L_92)
.L_92:
        /*002c*/ 	.word	0x00000000
        /*0030*/ 	.short	0x0003
        /*0032*/ 	.short	0x0014
        /*0034*/ 	.byte	0x00, 0xf0, 0x11, 0x00


	//----- nvinfo : EIATTR_KPARAM_INFO
	.align		4
.L_93:
        /*0038*/ 	.byte	0x04, 0x17
        /*003a*/ 	.short	(.L_95 - .L_94)
.L_94:
        /*003c*/ 	.word	0x00000000
        /*0040*/ 	.short	0x0002
        /*0042*/ 	.short	0x0010
        /*0044*/ 	.byte	0x00, 0xf0, 0x11, 0x00


	//----- nvinfo : EIATTR_KPARAM_INFO
	.align		4
.L_95:
        /*0048*/ 	.byte	0x04, 0x17
        /*004a*/ 	.short	(.L_97 - .L_96)
.L_96:
        /*004c*/ 	.word	0x00000000
        /*0050*/ 	.short	0x0001
        /*0052*/ 	.short	0x0008
        /*0054*/ 	.byte	0x00, 0xf5, 0x21, 0x00


	//----- nvinfo : EIATTR_KPARAM_INFO
	.align		4
.L_97:
        /*0058*/ 	.byte	0x04, 0x17
        /*005a*/ 	.short	(.L_99 - .L_98)
.L_98:
        /*005c*/ 	.word	0x00000000
        /*0060*/ 	.short	0x0000
        /*0062*/ 	.short	0x0000
        /*0064*/ 	.byte	0x00, 0xf5, 0x21, 0x00


	//----- nvinfo : EIATTR_SPARSE_MMA_MASK
	.align		4
.L_99:
        /*0068*/ 	.byte	0x03, 0x50
        /*006a*/ 	.short	0x0000


	//----- nvinfo : EIATTR_MAXREG_COUNT
	.align		4
        /*006c*/ 	.byte	0x03, 0x1b
        /*006e*/ 	.short	0x00ff


	//----- nvinfo : EIATTR_MERCURY_ISA_VERSION
	.align		4
        /*0070*/ 	.byte	0x03, 0x5f
        /*0072*/ 	.short	0x0101


	//----- nvinfo : EIATTR_VRC_CTA_INIT_COUNT
	.align		4
        /*0074*/ 	.byte	0x02, 0x4a
	.zero		1
	.zero		1


	//----- nvinfo : EIATTR_EXIT_INSTR_OFFSETS
	.align		4
        /*0078*/ 	.byte	0x04, 0x1c
        /*007a*/ 	.short	(.L_101 - .L_100)


	//   ....[0]....
.L_100:
        /*007c*/ 	.word	0x000000c0


	//   ....[1]....
        /*0080*/ 	.word	0x00000100


	//   ....[2]....
        /*0084*/ 	.word	0x000006a0


	//   ....[3]....
        /*0088*/ 	.word	0x00000940


	//   ....[4]....
        /*008c*/ 	.word	0x00000ad0


	//   ....[5]....
        /*0090*/ 	.word	0x00000b70


	//   ....[6]....
        /*0094*/ 	.word	0x00000ba0


	//----- nvinfo : EIATTR_CBANK_PARAM_SIZE
	.align		4
.L_101:
        /*0098*/ 	.byte	0x03, 0x19
        /*009a*/ 	.short	0x0020


	//----- nvinfo : EIATTR_PARAM_CBANK
	.align		4
        /*009c*/ 	.byte	0x04, 0x0a
        /*009e*/ 	.short	(.L_103 - .L_102)
	.align		4
.L_102:
        /*00a0*/ 	.word	index@(.nv.constant0._Z15kernel_gen_gapsPfPKjjjjf)
        /*00a4*/ 	.short	0x0380
        /*00a6*/ 	.short	0x0020


	//----- nvinfo : EIATTR_SW_WAR
	.align		4
.L_103:
        /*00a8*/ 	.byte	0x04, 0x36
        /*00aa*/ 	.short	(.L_105 - .L_104)
.L_104:
        /*00ac*/ 	.word	0x00000008
.L_105:


//--------------------- .nv.callgraph             --------------------------
	.section	.nv.callgraph,"",@"SHT_CUDA_CALLGRAPH"
	.align	4
	.sectionentsize	8
	.align		4
        /*0000*/ 	.word	0x00000000
	.align		4
        /*0004*/ 	.word	0xffffffff
	.align		4
        /*0008*/ 	.word	0x00000000
	.align		4
        /*000c*/ 	.word	0xfffffffe
	.align		4
        /*0010*/ 	.word	0x00000000
	.align		4
        /*0014*/ 	.word	0xfffffffd
	.align		4
        /*0018*/ 	.word	0x00000000
	.align		4
        /*001c*/ 	.word	0xfffffffc


//--------------------- .text._Z20kernel_gen_obstaclesPfP4int3jjj --------------------------
	.section	.text._Z20kernel_gen_obstaclesPfP4int3jjj,"ax",@progbits
	.align	128
        .global         _Z20kernel_gen_obstaclesPfP4int3jjj
        .type           _Z20kernel_gen_obstaclesPfP4int3jjj,@function
        .size           _Z20kernel_gen_obstaclesPfP4int3jjj,(.L_x_38 - _Z20kernel_gen_obstaclesPfP4int3jjj)
        .other          _Z20kernel_gen_obstaclesPfP4int3jjj,@"STO_CUDA_ENTRY STV_DEFAULT"
_Z20kernel_gen_obstaclesPfP4int3jjj:
.text._Z20kernel_gen_obstaclesPfP4int3jjj:
[----:B------:R-:W-:Y:S01]  /*0000*/  LDC R1, c[0x0][0x37c] ;  /* 0x0000df00ff017b82 */ /* 0x000fe20000000800 */
[----:B------:R-:W0:Y:S07]  /*0010*/  S2R R5, SR_TID.Y ;  /* 0x0000000000057919 */ /* 0x000e2e0000002200 */
[----:B------:R-:W1:Y:S01]  /*0020*/  LDC R2, c[0x0][0x360] ;  /* 0x0000d800ff027b82 */ /* 0x000e620000000800 */
[----:B------:R-:W2:Y:S01]  /*0030*/  LDCU UR6, c[0x0][0x398] ;  /* 0x00007300ff0677ac */ /* 0x000ea20008000800 */
[----:B------:R-:W1:Y:S01]  /*0040*/  S2R R3, SR_TID.X ;  /* 0x0000000000037919 */ /* 0x000e620000002100 */
[----:B------:R-:W3:Y:S05]  /*0050*/  LDCU.64 UR8, c[0x0][0x390] ;  /* 0x00007200ff0877ac */ /* 0x000eea0008000a00 */
[----:B------:R-:W0:Y:S08]  /*0060*/  S2UR UR5, SR_CTAID.Y ;  /* 0x00000000000579c3 */ /* 0x000e300000002600 */
[----:B------:R-:W0:Y:S08]  /*0070*/  LDC R0, c[0x0][0x364] ;  /* 0x0000d900ff007b82 */ /* 0x000e300000000800 */
[----:B------:R-:W1:Y:S01]  /*0080*/  S2UR UR4, SR_CTAID.X ;  /* 0x00000000000479c3 */ /* 0x000e620000002500 */
[----:B0-----:R-:W-:-:S05]  /*0090*/  IMAD R0, R0, UR5, R5 ;  /* 0x0000000500007c24 */ /* 0x001fca000f8e0205 */
[----:B--2---:R-:W-:Y:S01]  /*00a0*/  ISETP.GE.U32.AND P0, PT, R0, UR6, PT ;  /* 0x0000000600007c0c */ /* 0x004fe2000bf06070 */
[----:B-1----:R-:W-:-:S05]  /*00b0*/  IMAD R2, R2, UR4, R3 ;  /* 0x0000000402027c24 */ /* 0x002fca000f8e0203 */
[----:B---3--:R-:W-:-:S04]  /*00c0*/  ISETP.GE.U32.OR P0, PT, R2, UR9, P0 ;  /* 0x0000000902007c0c */ /* 0x008fc80008706470 */
[----:B------:R-:W-:-:S13]  /*00d0*/  ISETP.EQ.OR P0, PT, RZ, UR8, P0 ;  /* 0x00000008ff007c0c */ /* 0x000fda0008702670 */
[----:B------:R-:W-:Y:S05]  /*00e0*/  @P0 EXIT ;  /* 0x000000000000094d */ /* 0x000fea0003800000 */
[----:B------:R-:W-:Y:S01]  /*00f0*/  IADD3 R3, PT, PT, R0, 0x1, RZ ;  /* 0x0000000100037810 */ /* 0x000fe20007ffe0ff */
[----:B------:R-:W-:Y:S01]  /*0100*/  IMAD.MOV.U32 R4, RZ, RZ, RZ ;  /* 0x000000ffff047224 */ /* 0x000fe200078e00ff */
[----:B------:R-:W0:Y:S06]  /*0110*/  LDCU.64 UR4, c[0x0][0x358] ;  /* 0x00006b00ff0477ac */ /* 0x000e2c0008000a00 */
.L_x_12:
[----:B-1----:R-:W1:Y:S01]  /*0120*/  LDC.64 R6, c[0x0][0x388] ;  /* 0x0000e200ff067b82 */ /* 0x002e620000000a00 */
[----:B--2---:R-:W2:Y:S01]  /*0130*/  LDCU UR6, c[0x0][0x390] ;  /* 0x00007200ff0677ac */ /* 0x004ea20008000800 */
[----:B-1----:R-:W-:-:S05]  /*0140*/  IMAD.WIDE.U32 R6, R4, 0xc, R6 ;  /* 0x0000000c04067825 */ /* 0x002fca00078e0006 */
[----:B0-----:R-:W3:Y:S04]  /*0150*/  LDG.E R9, desc[UR4][R6.64+0x4] ;  /* 0x0000040406097981 */ /* 0x001ee8000c1e1900 */
[----:B------:R-:W4:Y:S01]  /*0160*/  LDG.E R5, desc[UR4][R6.64] ;  /* 0x0000000406057981 */ /* 0x000f22000c1e1900 */
[----:B------:R-:W-:Y:S01]  /*0170*/  IADD3 R4, PT, PT, R4, 0x1, RZ ;  /* 0x0000000104047810 */ /* 0x000fe20007ffe0ff */
[----:B------:R-:W-:Y:S03]  /*0180*/  BSSY.RECONVERGENT B1, `(.L_x_0) ;  /* 0x0000079000017945 */ /* 0x000fe60003800200 */
[----:B--2---:R-:W-:Y:S02]  /*0190*/  ISETP.NE.AND P1, PT, R4, UR6, PT ;  /* 0x0000000604007c0c */ /* 0x004fe4000bf25270 */
[----:B---3--:R-:W-:-:S04]  /*01a0*/  ISETP.NE.AND P0, PT, R0, R9, PT ;  /* 0x000000090000720c */ /* 0x008fc80003f05270 */
[----:B----4-:R-:W-:-:S13]  /*01b0*/  ISETP.NE.OR P0, PT, R2, R5, P0 ;  /* 0x000000050200720c */ /* 0x010fda0000705670 */
[----:B------:R-:W-:Y:S05]  /*01c0*/  @P0 BRA `(.L_x_1) ;  /* 0x0000000400d00947 */ /* 0x000fea0003800000 */
[----:B------:R-:W2:Y:S02]  /*01d0*/  LDG.E R13, desc[UR4][R6.64+0x8] ;  /* 0x00000804060d7981 */ /* 0x000ea4000c1e1900 */
[----:B--2---:R-:W-:Y:S01]  /*01e0*/  SHF.L.U32 R12, R13, 0x1, RZ ;  /* 0x000000010d0c7819 */ /* 0x004fe200000006ff */
[----:B------:R-:W-:-:S04]  /*01f0*/  IMAD.IADD R10, R2, 0x1, -R13 ;  /* 0x00000001020a7824 */ /* 0x000fc800078e0a0d */
[----:B------:R-:W-:-:S05]  /*0200*/  IMAD.IADD R5, R10, 0x1, R12 ;  /* 0x000000010a057824 */ /* 0x000fca00078e020c */
[----:B------:R-:W-:-:S13]  /*0210*/  ISETP.GE.U32.AND P0, PT, R5, R10, PT ;  /* 0x0000000a0500720c */ /* 0x000fda0003f06070 */
[----:B------:R-:W-:Y:S05]  /*0220*/  @!P0 BRA `(.L_x_1) ;  /* 0x0000000400b88947 */ /* 0x000fea0003800000 */
[----:B------:R-:W-:Y:S01]  /*0230*/  IADD3 R6, PT, PT, R3, -R13, RZ ;  /* 0x8000000d03067210 */ /* 0x000fe20007ffe0ff */
[----:B------:R-:W-:-:S03]  /*0240*/  IMAD.IADD R7, R0, 0x1, -R13 ;  /* 0x0000000100077824 */ /* 0x000fc600078e0a0d */
[----:B------:R-:W-:Y:S02]  /*0250*/  VIADDMNMX.U32 R11, R3, R13, R6, !PT ;  /* 0x0000000d030b7246 */ /* 0x000fe40007800006 */
[----:B------:R-:W-:Y:S02]  /*0260*/  LOP3.LUT R9, RZ, R7, RZ, 0x33, !PT ;  /* 0x00000007ff097212 */ /* 0x000fe400078e33ff */
[-C--:B------:R-:W-:Y:S02]  /*0270*/  IADD3 R6, PT, PT, R11, R13.reuse, -R0 ;  /* 0x0000000d0b067210 */ /* 0x080fe40007ffe800 */
[----:B------:R-:W-:Y:S02]  /*0280*/  IADD3 R11, PT, PT, R0, -R13, -R11 ;  /* 0x8000000d000b7210 */ /* 0x000fe40007ffe80b */
[----:B------:R-:W-:Y:S02]  /*0290*/  LOP3.LUT R8, R6, 0x7, RZ, 0xc0, !PT ;  /* 0x0000000706087812 */ /* 0x000fe400078ec0ff */
[----:B------:R-:W-:-:S02]  /*02a0*/  ISETP.GT.U32.AND P2, PT, R11, -0x8, PT ;  /* 0xfffffff80b00780c */ /* 0x000fc40003f44070 */
[----:B------:R-:W-:Y:S02]  /*02b0*/  LOP3.LUT R11, R6, 0xfffffff8, RZ, 0xc0, !PT ;  /* 0xfffffff8060b7812 */ /* 0x000fe400078ec0ff */
[----:B------:R-:W-:Y:S02]  /*02c0*/  IADD3 R13, PT, PT, R8, -0x1, RZ ;  /* 0xffffffff080d7810 */ /* 0x000fe40007ffe0ff */
[----:B------:R-:W-:Y:S01]  /*02d0*/  ISETP.GT.U32.AND P3, PT, R12, R9, PT ;  /* 0x000000090c00720c */ /* 0x000fe20003f64070 */
[----:B------:R-:W-:Y:S01]  /*02e0*/  IMAD.MOV R11, RZ, RZ, -R11 ;  /* 0x000000ffff0b7224 */ /* 0x000fe200078e0a0b */
[----:B------:R-:W-:Y:S02]  /*02f0*/  ISETP.GE.U32.AND P0, PT, R13, 0x3, PT ;  /* 0x000000030d00780c */ /* 0x000fe40003f06070 */
[----:B------:R-:W-:-:S11]  /*0300*/  LOP3.LUT R9, R6, 0x3, RZ, 0xc0, !PT ;  /* 0x0000000306097812 */ /* 0x000fd600078ec0ff */
.L_x_11:
[----:B------:R-:W-:Y:S04]  /*0310*/  BSSY.RECONVERGENT B0, `(.L_x_2) ;  /* 0x000005c000007945 */ /* 0x000fe80003800200 */
[----:B012---:R-:W-:Y:S05]  /*0320*/  @P3 BRA `(.L_x_3) ;  /* 0x0000000400683947 */ /* 0x007fea0003800000 */
[----:B------:R-:W-:Y:S01]  /*0330*/  BSSY.RECONVERGENT B2, `(.L_x_4) ;  /* 0x0000028000027945 */ /* 0x000fe20003800200 */
[----:B------:R-:W-:Y:S02]  /*0340*/  ISETP.NE.AND P5, PT, R8, RZ, PT ;  /* 0x000000ff0800720c */ /* 0x000fe40003fa5270 */
[----:B------:R-:W-:Y:S01]  /*0350*/  MOV R29, R7 ;  /* 0x00000007001d7202 */ /* 0x000fe20000000f00 */
[----:B------:R-:W-:Y:S10]  /*0360*/  @P2 BRA `(.L_x_5) ;  /* 0x0000000000902947 */ /* 0x000ff40003800000 */
[----:B------:R-:W0:Y:S01]  /*0370*/  LDCU UR6, c[0x0][0x398] ;  /* 0x00007300ff0677ac */ /* 0x000e220008000800 */
[----:B------:R-:W1:Y:S01]  /*0380*/  LDC.64 R12, c[0x0][0x380] ;  /* 0x0000e000ff0c7b82 */ /* 0x000e620000000a00 */
[----:B------:R-:W-:Y:S01]  /*0390*/  IMAD.MOV.U32 R14, RZ, RZ, 0x6 ;  /* 0x00000006ff0e7424 */ /* 0x000fe200078e00ff */
[----:B------:R-:W-:Y:S01]  /*03a0*/  MOV R26, R11 ;  /* 0x0000000b001a7202 */ /* 0x000fe20000000f00 */
[--C-:B------:R-:W-:Y:S02]  /*03b0*/  IMAD.MOV.U32 R29, RZ, RZ, R7.reuse ;  /* 0x000000ffff1d7224 */ /* 0x100fe400078e0007 */
[----:B0-----:R-:W-:-:S04]  /*03c0*/  IMAD R27, R10, UR6, R7 ;  /* 0x000000060a1b7c24 */ /* 0x001fc8000f8e0207 */
[----:B------:R-:W-:-:S07]  /*03d0*/  IMAD R27, R27, R14, 0x1a ;  /* 0x0000001a1b1b7424 */ /* 0x000fce00078e020e */
.L_x_6:
[C---:B--2---:R-:W-:Y:S01]  /*03e0*/  IADD3 R21, PT, PT, R27.reuse, -0x18, RZ ;  /* 0xffffffe81b157810 */ /* 0x044fe20007ffe0ff */
[C---:B------:R-:W-:Y:S02]  /*03f0*/  VIADD R15, R27.reuse, 0xffffffee ;  /* 0xffffffee1b0f7836 */ /* 0x040fe40000000000 */
[----:B------:R-:W-:Y:S02]  /*0400*/  HFMA2 R28, -RZ, RZ, 2.125, 0 ;  /* 0x40400000ff1c7431 */ /* 0x000fe400000001ff */
[C---:B------:R-:W-:Y:S01]  /*0410*/  VIADD R23, R27.reuse, 0xfffffff4 ;  /* 0xfffffff41b177836 */ /* 0x040fe20000000000 */
[----:B------:R-:W-:Y:S01]  /*0420*/  IADD3 R25, PT, PT, R27, -0x6, RZ ;  /* 0xfffffffa1b197810 */ /* 0x000fe20007ffe0ff */
[--C-:B-1----:R-:W-:Y:S01]  /*0430*/  IMAD.WIDE.U32 R20, R21, 0x4, R12.reuse ;  /* 0x0000000415147825 */ /* 0x102fe200078e000c */
[----:B------:R-:W-:Y:S02]  /*0440*/  IADD3 R19, PT, PT, R27, 0xc, RZ ;  /* 0x0000000c1b137810 */ /* 0x000fe40007ffe0ff */
[----:B------:R-:W-:Y:S01]  /*0450*/  IADD3 R26, PT, PT, R26, 0x8, RZ ;  /* 0x000000081a1a7810 */ /* 0x000fe20007ffe0ff */
[--C-:B------:R-:W-:Y:S01]  /*0460*/  IMAD.WIDE.U32 R14, R15, 0x4, R12.reuse ;  /* 0x000000040f0e7825 */ /* 0x100fe200078e000c */
[----:B------:R0:W-:Y:S02]  /*0470*/  STG.E desc[UR4][R20.64], R28 ;  /* 0x0000001c14007986 */ /* 0x0001e4000c101904 */
[----:B------:R-:W-:Y:S01]  /*0480*/  ISETP.NE.AND P4, PT, R26, RZ, PT ;  /* 0x000000ff1a00720c */ /* 0x000fe20003f85270 */
[----:B------:R-:W-:Y:S01]  /*0490*/  VIADD R17, R27, 0x6 ;  /* 0x000000061b117836 */ /* 0x000fe20000000000 */
[----:B------:R1:W-:Y:S01]  /*04a0*/  STG.E desc[UR4][R14.64], R28 ;  /* 0x0000001c0e007986 */ /* 0x0003e2000c101904 */
[----:B------:R-:W-:-:S04]  /*04b0*/  IMAD.WIDE.U32 R22, R23, 0x4, R12 ;  /* 0x0000000417167825 */ /* 0x000fc800078e000c */
[--C-:B------:R-:W-:Y:S01]  /*04c0*/  IMAD.WIDE.U32 R24, R25, 0x4, R12.reuse ;  /* 0x0000000419187825 */ /* 0x100fe200078e000c */
[----:B------:R2:W-:Y:S03]  /*04d0*/  STG.E desc[UR4][R22.64], R28 ;  /* 0x0000001c16007986 */ /* 0x0005e6000c101904 */
[----:B0-----:R-:W-:Y:S01]  /*04e0*/  VIADD R21, R27, 0x12 ;  /* 0x000000121b157836 */ /* 0x001fe20000000000 */
[----:B------:R2:W-:Y:S01]  /*04f0*/  STG.E desc[UR4][R24.64], R28 ;  /* 0x0000001c18007986 */ /* 0x0005e2000c101904 */
[----:B------:R-:W-:-:S04]  /*0500*/  IMAD.WIDE.U32 R16, R17, 0x4, R12 ;  /* 0x0000000411107825 */ /* 0x000fc800078e000c */
[C---:B-1----:R-:W-:Y:S01]  /*0510*/  IMAD.WIDE.U32 R14, R27.reuse, 0x4, R12 ;  /* 0x000000041b0e7825 */ /* 0x042fe200078e000c */
[----:B------:R-:W-:-:S03]  /*0520*/  IADD3 R27, PT, PT, R27, 0x30, RZ ;  /* 0x000000301b1b7810 */ /* 0x000fc60007ffe0ff */
[--C-:B------:R-:W-:Y:S01]  /*0530*/  IMAD.WIDE.U32 R18, R19, 0x4, R12.reuse ;  /* 0x0000000413127825 */ /* 0x100fe200078e000c */
[----:B------:R2:W-:Y:S03]  /*0540*/  STG.E desc[UR4][R14.64], R28 ;  /* 0x0000001c0e007986 */ /* 0x0005e6000c101904 */
[----:B------:R-:W-:Y:S01]  /*0550*/  IMAD.WIDE.U32 R20, R21, 0x4, R12 ;  /* 0x0000000415147825 */ /* 0x000fe200078e000c */
[----:B------:R2:W-:Y:S03]  /*0560*/  STG.E desc[UR4][R16.64], R28 ;  /* 0x0000001c10007986 */ /* 0x0005e6000c101904 */
[----:B------:R-:W-:Y:S01]  /*0570*/  VIADD R29, R29, 0x8 ;  /* 0x000000081d1d7836 */ /* 0x000fe20000000000 */
[----:B------:R2:W-:Y:S04]  /*0580*/  STG.E desc[UR4][R18.64], R28 ;  /* 0x0000001c12007986 */ /* 0x0005e8000c101904 */
[----:B------:R2:W-:Y:S01]  /*0590*/  STG.E desc[UR4][R20.64], R28 ;  /* 0x0000001c14007986 */ /* 0x0005e2000c101904 */
[----:B------:R-:W-:Y:S05]  /*05a0*/  @P4 BRA `(.L_x_6) ;  /* 0xfffffffc008c4947 */ /* 0x000fea000383ffff */
.L_x_5:
[----:B------:R-:W-:Y:S05]  /*05b0*/  BSYNC.RECONVERGENT B2 ;  /* 0x0000000000027941 */ /* 0x000fea0003800200 */
.L_x_4:
[----:B------:R-:W-:Y:S05]  /*05c0*/  @!P5 BRA `(.L_x_3) ;  /* 0x0000000000c0d947 */ /* 0x000fea0003800000 */
[----:B------:R-:W-:Y:S01]  /*05d0*/  BSSY.RECONVERGENT B2, `(.L_x_7) ;  /* 0x0000015000027945 */ /* 0x000fe20003800200 */
[----:B------:R-:W-:-:S03]  /*05e0*/  ISETP.NE.AND P4, PT, R9, RZ, PT ;  /* 0x000000ff0900720c */ /* 0x000fc60003f85270 */
[----:B------:R-:W-:Y:S10]  /*05f0*/  @!P0 BRA `(.L_x_8) ;  /* 0x0000000000488947 */ /* 0x000ff40003800000 */
[----:B------:R-:W0:Y:S01]  /*0600*/  LDCU UR6, c[0x0][0x398] ;  /* 0x00007300ff0677ac */ /* 0x000e220008000800 */
[----:B------:R-:W1:Y:S01]  /*0610*/  LDC.64 R12, c[0x0][0x380] ;  /* 0x0000e000ff0c7b82 */ /* 0x000e620000000a00 */
[----:B--2---:R-:W-:Y:S02]  /*0620*/  IMAD.MOV.U32 R23, RZ, RZ, 0x40400000 ;  /* 0x40400000ff177424 */ /* 0x004fe400078e00ff */
[----:B0-----:R-:W-:Y:S01]  /*0630*/  IMAD R14, R10, UR6, R29 ;  /* 0x000000060a0e7c24 */ /* 0x001fe2000f8e021d */
[----:B------:R-:W-:-:S03]  /*0640*/  IADD3 R29, PT, PT, R29, 0x4, RZ ;  /* 0x000000041d1d7810 */ /* 0x000fc60007ffe0ff */
[----:B------:R-:W-:-:S04]  /*0650*/  IMAD R14, R14, 0x6, RZ ;  /* 0x000000060e0e7824 */ /* 0x000fc800078e02ff */
[C---:B------:R-:W-:Y:S01]  /*0660*/  VIADD R19, R14.reuse, 0x2 ;  /* 0x000000020e137836 */ /* 0x040fe20000000000 */
[C---:B------:R-:W-:Y:S01]  /*0670*/  IADD3 R17, PT, PT, R14.reuse, 0x8, RZ ;  /* 0x000000080e117810 */ /* 0x040fe20007ffe0ff */
[C---:B------:R-:W-:Y:S01]  /*0680*/  VIADD R15, R14.reuse, 0xe ;  /* 0x0000000e0e0f7836 */ /* 0x040fe20000000000 */
[----:B------:R-:W-:Y:S01]  /*0690*/  IADD3 R21, PT, PT, R14, 0x14, RZ ;  /* 0x000000140e157810 */ /* 0x000fe20007ffe0ff */
[----:B-1----:R-:W-:-:S04]  /*06a0*/  IMAD.WIDE.U32 R18, R19, 0x4, R12 ;  /* 0x0000000413127825 */ /* 0x002fc800078e000c */
[--C-:B------:R-:W-:Y:S01]  /*06b0*/  IMAD.WIDE.U32 R16, R17, 0x4, R12.reuse ;  /* 0x0000000411107825 */ /* 0x100fe200078e000c */
[----:B------:R0:W-:Y:S03]  /*06c0*/  STG.E desc[UR4][R18.64], R23 ;  /* 0x0000001712007986 */ /* 0x0001e6000c101904 */
[--C-:B------:R-:W-:Y:S01]  /*06d0*/  IMAD.WIDE.U32 R14, R15, 0x4, R12.reuse ;  /* 0x000000040f0e7825 */ /* 0x100fe200078e000c */
[----:B------:R0:W-:Y:S03]  /*06e0*/  STG.E desc[UR4][R16.64], R23 ;  /* 0x0000001710007986 */ /* 0x0001e6000c101904 */
[----:B------:R-:W-:Y:S01]  /*06f0*/  IMAD.WIDE.U32 R12, R21, 0x4, R12 ;  /* 0x00000004150c7825 */ /* 0x000fe200078e000c */
[----:B------:R0:W-:Y:S04]  /*0700*/  STG.E desc[UR4][R14.64], R23 ;  /* 0x000000170e007986 */ /* 0x0001e8000c101904 */
[----:B------:R0:W-:Y:S02]  /*0710*/  STG.E desc[UR4][R12.64], R23 ;  /* 0x000000170c007986 */ /* 0x0001e4000c101904 */
.L_x_8:
[----:B------:R-:W-:Y:S05]  /*0720*/  BSYNC.RECONVERGENT B2 ;  /* 0x0000000000027941 */ /* 0x000fea0003800200 */
.L_x_7:
[----:B------:R-:W-:Y:S05]  /*0730*/  @!P4 BRA `(.L_x_3) ;  /* 0x000000000064c947 */ /* 0x000fea0003800000 */
[----:B------:R-:W-:Y:S01]  /*0740*/  LOP3.LUT P5, RZ, R6, 0x1, RZ, 0xc0, !PT ;  /* 0x0000000106ff7812 */ /* 0x000fe200078ac0ff */
[----:B------:R-:W-:Y:S01]  /*0750*/  BSSY.RECONVERGENT B2, `(.L_x_9) ;  /* 0x0000012000027945 */ /* 0x000fe20003800200 */
[----:B------:R-:W-:-:S11]  /*0760*/  ISETP.NE.AND P4, PT, R9, 0x1, PT ;  /* 0x000000010900780c */ /* 0x000fd60003f85270 */
[----:B0-2---:R-:W0:Y:S01]  /*0770*/  @P5 LDC R18, c[0x0][0x398] ;  /* 0x0000e600ff125b82 */ /* 0x005e220000000800 */
[----:B------:R-:W-:-:S07]  /*0780*/  @P5 MOV R23, 0x6 ;  /* 0x0000000600175802 */ /* 0x000fce0000000f00 */
[----:B------:R-:W1:Y:S01]  /*0790*/  @P5 LDC.64 R12, c[0x0][0x380] ;  /* 0x0000e000ff0c5b82 */ /* 0x000e620000000a00 */
[----:B------:R-:W-:Y:S05]  /*07a0*/  @!P4 BRA `(.L_x_10) ;  /* 0x000000000030c947 */ /* 0x000fea0003800000 */
[----:B------:R-:W2:Y:S01]  /*07b0*/  LDCU UR6, c[0x0][0x398] ;  /* 0x00007300ff0677ac */ /* 0x000ea20008000800 */
[----:B------:R-:W3:Y:S01]  /*07c0*/  LDC.64 R14, c[0x0][0x380] ;  /* 0x0000e000ff0e7b82 */ /* 0x000ee20000000a00 */
[----:B------:R-:W-:Y:S02]  /*07d0*/  HFMA2 R19, -RZ, RZ, 2.125, 0 ;  /* 0x40400000ff137431 */ /* 0x000fe400000001ff */
[----:B--2---:R-:W-:Y:S02]  /*07e0*/  IMAD R16, R10, UR6, R29 ;  /* 0x000000060a107c24 */ /* 0x004fe4000f8e021d */
[----:B------:R-:W-:Y:S02]  /*07f0*/  VIADD R29, R29, 0x2 ;  /* 0x000000021d1d7836 */ /* 0x000fe40000000000 */
[----:B------:R-:W-:-:S04]  /*0800*/  IMAD R16, R16, 0x6, RZ ;  /* 0x0000000610107824 */ /* 0x000fc800078e02ff */
[C---:B------:R-:W-:Y:S01]  /*0810*/  VIADD R17, R16.reuse, 0x2 ;  /* 0x0000000210117836 */ /* 0x040fe20000000000 */
[----:B------:R-:W-:-:S03]  /*0820*/  IADD3 R21, PT, PT, R16, 0x8, RZ ;  /* 0x0000000810157810 */ /* 0x000fc60007ffe0ff */
[----:B---3--:R-:W-:-:S04]  /*0830*/  IMAD.WIDE.U32 R16, R17, 0x4, R14 ;  /* 0x0000000411107825 */ /* 0x008fc800078e000e */
[----:B------:R-:W-:Y:S01]  /*0840*/  IMAD.WIDE.U32 R14, R21, 0x4, R14 ;  /* 0x00000004150e7825 */ /* 0x000fe200078e000e */
[----:B------:R2:W-:Y:S04]  /*0850*/  STG.E desc[UR4][R16.64], R19 ;  /* 0x0000001310007986 */ /* 0x0005e8000c101904 */
[----:B------:R2:W-:Y:S02]  /*0860*/  STG.E desc[UR4][R14.64], R19 ;  /* 0x000000130e007986 */ /* 0x0005e4000c101904 */
.L_x_10:
[----:B------:R-:W-:Y:S05]  /*0870*/  BSYNC.RECONVERGENT B2 ;  /* 0x0000000000027941 */ /* 0x000fea0003800200 */
.L_x_9:
[----:B0-2---:R-:W-:Y:S01]  /*0880*/  @P5 IMAD R14, R10, R18, R29 ;  /* 0x000000120a0e5224 */ /* 0x005fe200078e021d */
[----:B------:R-:W-:-:S03]  /*0890*/  @P5 MOV R17, 0x40400000 ;  /* 0x4040000000115802 */ /* 0x000fc60000000f00 */
[----:B------:R-:W-:-:S04]  /*08a0*/  @P5 IMAD R15, R14, R23, 0x2 ;  /* 0x000000020e0f5424 */ /* 0x000fc800078e0217 */
[----:B-1----:R-:W-:-:S05]  /*08b0*/  @P5 IMAD.WIDE.U32 R12, R15, 0x4, R12 ;  /* 0x000000040f0c5825 */ /* 0x002fca00078e000c */
[----:B------:R1:W-:Y:S02]  /*08c0*/  @P5 STG.E desc[UR4][R12.64], R17 ;  /* 0x000000110c005986 */ /* 0x0003e4000c101904 */
.L_x_3:
[----:B------:R-:W-:Y:S05]  /*08d0*/  BSYNC.RECONVERGENT B0 ;  /* 0x0000000000007941 */ /* 0x000fea0003800200 */
.L_x_2:
[----:B------:R-:W-:-:S04]  /*08e0*/  IADD3 R10, PT, PT, R10, 0x1, RZ ;  /* 0x000000010a0a7810 */ /* 0x000fc80007ffe0ff */
[----:B------:R-:W-:-:S13]  /*08f0*/  ISETP.GT.U32.AND P4, PT, R10, R5, PT ;  /* 0x000000050a00720c */ /* 0x000fda0003f84070 */
[----:B------:R-:W-:Y:S05]  /*0900*/  @!P4 BRA `(.L_x_11) ;  /* 0xfffffff80080c947 */ /* 0x000fea000383ffff */
.L_x_1:
[----:B------:R-:W-:Y:S05]  /*0910*/  BSYNC.RECONVERGENT B1 ;  /* 0x0000000000017941 */ /* 0x000fea0003800200 */
.L_x_0:
[----:B------:R-:W-:Y:S05]  /*0920*/  @P1 BRA `(.L_x_12) ;  /* 0xfffffff400fc1947 */ /* 0x000fea000383ffff */
[----:B------:R-:W-:Y:S05]  /*0930*/  EXIT ;  /* 0x000000000000794d */ /* 0x000fea0003800000 */
.L_x_13:
[----:B------:R-:W-:-:S00]  /*0940*/  BRA `(.L_x_13) ;  /* 0xfffffffc00fc7947 */ /* 0x000fc0000383ffff */
[----:B------:R-:W-:-:S00]  /*0950*/  NOP ;  /* 0x0000000000007918 */ /* 0x000fc00000000000 */
        /* <DEDUP_REMOVED lines=10> */
.L_x_38:


//--------------------- .text._Z16kernel_gen_wallsPfPKjPKfjjj --------------------------
	.section	.text._Z16kernel_gen_wallsPfPKjPKfjjj,"ax",@progbits
	.align	128
        .global         _Z16kernel_gen_wallsPfPKjPKfjjj
        .type           _Z16kernel_gen_wallsPfPKjPKfjjj,@function
        .size           _Z16kernel_gen_wallsPfPKjPKfjjj,(.L_x_39 - _Z16kernel_gen_wallsPfPKjPKfjjj)
        .other          _Z16kernel_gen_wallsPfPKjPKfjjj,@"STO_CUDA_ENTRY STV_DEFAULT"
_Z16kernel_gen_wallsPfPKjPKfjjj:
.text._Z16kernel_gen_wallsPfPKjPKfjjj:
[----:B------:R-:W-:Y:S01]  /*0000*/  LDC R1, c[0x0][0x37c] ;  /* 0x0000df00ff017b82 */ /* 0x000fe20000000800 */
[----:B------:R-:W0:Y:S07]  /*0010*/  S2R R2, SR_TID.Y ;  /* 0x0000000000027919 */ /* 0x000e2e0000002200 */
[----:B------:R-:W1:Y:S01]  /*0020*/  LDC R0, c[0x0][0x360] ;  /* 0x0000d800ff007b82 */ /* 0x000e620000000800 */
[----:B------:R-:W2:Y:S01]  /*0030*/  LDCU.64 UR6, c[0x0][0x398] ;  /* 0x00007300ff0677ac */ /* 0x000ea20008000a00 */
[----:B------:R-:W1:Y:S06]  /*0040*/  S2R R5, SR_TID.X ;  /* 0x0000000000057919 */ /* 0x000e6c0000002100 */
[----:B------:R-:W0:Y:S08]  /*0050*/  S2UR UR5, SR_CTAID.Y ;  /* 0x00000000000579c3 */ /* 0x000e300000002600 */
[----:B------:R-:W0:Y:S08]  /*0060*/  LDC R3, c[0x0][0x364] ;  /* 0x0000d900ff037b82 */ /* 0x000e300000000800 */
[----:B------:R-:W1:Y:S01]  /*0070*/  S2UR UR4, SR_CTAID.X ;  /* 0x00000000000479c3 */ /* 0x000e620000002500 */
[----:B0-----:R-:W-:-:S05]  /*0080*/  IMAD R3, R3, UR5, R2 ;  /* 0x0000000503037c24 */ /* 0x001fca000f8e0202 */
[----:B--2---:R-:W-:Y:S01]  /*0090*/  ISETP.GE.U32.AND P0, PT, R3, UR7, PT ;  /* 0x0000000703007c0c */ /* 0x004fe2000bf06070 */
[----:B-1----:R-:W-:-:S05]  /*00a0*/  IMAD R0, R0, UR4, R5 ;  /* 0x0000000400007c24 */ /* 0x002fca000f8e0205 */
[----:B------:R-:W-:-:S13]  /*00b0*/  ISETP.GE.U32.OR P0, PT, R0, UR6, P0 ;  /* 0x0000000600007c0c */ /* 0x000fda0008706470 */
[----:B------:R-:W-:Y:S05]  /*00c0*/  @P0 EXIT ;  /* 0x000000000000094d */ /* 0x000fea0003800000 */
[----:B------:R-:W0:Y:S01]  /*00d0*/  LDCU UR4, c[0x0][0x3a0] ;  /* 0x00007400ff0477ac */ /* 0x000e220008000800 */
[----:B------:R-:W-:Y:S01]  /*00e0*/  IMAD R4, R0, UR7, R3 ;  /* 0x0000000700047c24 */ /* 0x000fe2000f8e0203 */
[----:B0-----:R-:W-:-:S13]  /*00f0*/  ISETP.NE.AND P0, PT, RZ, UR4, PT ;  /* 0x00000004ff007c0c */ /* 0x001fda000bf05270 */
[----:B------:R-:W-:Y:S05]  /*0100*/  @!P0 EXIT ;  /* 0x000000000000894d */ /* 0x000fea0003800000 */
[----:B------:R-:W0:Y:S01]  /*0110*/  LDC.64 R2, c[0x0][0x380] ;  /* 0x0000e000ff027b82 */ /* 0x000e220000000a00 */
[----:B------:R-:W-:Y:S01]  /*0120*/  UISETP.GE.U32.AND UP0, UPT, UR4, 0x8, UPT ;  /* 0x000000080400788c */ /* 0x000fe2000bf06070 */
[----:B------:R-:W-:Y:S01]  /*0130*/  IMAD.MOV.U32 R5, RZ, RZ, 0x6 ;  /* 0x00000006ff057424 */ /* 0x000fe200078e00ff */
[----:B------:R-:W-:Y:S01]  /*0140*/  I2FP.F32.U32 R0, R0 ;  /* 0x0000000000007245 */ /* 0x000fe20000201000 */
[----:B------:R-:W-:Y:S02]  /*0150*/  ULOP3.LUT UR12, UR4, 0x7, URZ, 0xc0, !UPT ;  /* 0x00000007040c7892 */ /* 0x000fe4000f8ec0ff */
[----:B------:R-:W-:Y:S01]  /*0160*/  IMAD R5, R4, R5, 0x2 ;  /* 0x0000000204057424 */ /* 0x000fe200078e0205 */
[----:B------:R-:W1:Y:S01]  /*0170*/  LDCU.64 UR14, c[0x0][0x358] ;  /* 0x00006b00ff0e77ac */ /* 0x000e620008000a00 */
[----:B------:R-:W-:Y:S02]  /*0180*/  IMAD.MOV.U32 R4, RZ, RZ, RZ ;  /* 0x000000ffff047224 */ /* 0x000fe400078e00ff */
[----:B0-----:R-:W-:Y:S01]  /*0190*/  IMAD.WIDE.U32 R2, R5, 0x4, R2 ;  /* 0x0000000405027825 */ /* 0x001fe200078e0002 */
[----:B-1----:R-:W-:Y:S06]  /*01a0*/  BRA.U !UP0, `(.L_x_14) ;  /* 0x0000000508707547 */ /* 0x002fec000b800000 */
[----:B------:R-:W0:Y:S01]  /*01b0*/  LDCU.64 UR8, c[0x0][0x388] ;  /* 0x00007100ff0877ac */ /* 0x000e220008000a00 */
[----:B------:R-:W1:Y:S01]  /*01c0*/  LDCU.64 UR10, c[0x0][0x390] ;  /* 0x00007200ff0a77ac */ /* 0x000e620008000a00 */
[----:B------:R-:W-:-:S06]  /*01d0*/  ULOP3.LUT UR4, UR4, 0xfffffff8, URZ, 0xc0, !UPT ;  /* 0xfffffff804047892 */ /* 0x000fcc000f8ec0ff */
[----:B------:R-:W-:Y:S01]  /*01e0*/  IMAD.U32 R4, RZ, RZ, UR4 ;  /* 0x00000004ff047e24 */ /* 0x000fe2000f8e00ff */
[----:B0-----:R-:W-:Y:S02]  /*01f0*/  UIADD3 UR7, UP0, UPT, UR8, 0x10, URZ ;  /* 0x0000001008077890 */ /* 0x001fe4000ff1e0ff */
[----:B-1----:R-:W-:Y:S02]  /*0200*/  UIADD3 UR5, UP1, UPT, UR10, 0x10, URZ ;  /* 0x000000100a057890 */ /* 0x002fe4000ff3e0ff */
[----:B------:R-:W-:Y:S02]  /*0210*/  UIADD3.X UR8, UPT, UPT, URZ, UR9, URZ, UP0, !UPT ;  /* 0x00000009ff087290 */ /* 0x000fe400087fe4ff */
[----:B------:R-:W-:Y:S01]  /*0220*/  IMAD.U32 R8, RZ, RZ, UR7 ;  /* 0x00000007ff087e24 */ /* 0x000fe2000f8e00ff */
[----:B------:R-:W-:Y:S01]  /*0230*/  UIADD3.X UR6, UPT, UPT, URZ, UR11, URZ, UP1, !UPT ;  /* 0x0000000bff067290 */ /* 0x000fe20008ffe4ff */
[----:B------:R-:W-:Y:S01]  /*0240*/  MOV R6, UR5 ;  /* 0x0000000500067c02 */ /* 0x000fe20008000f00 */
[----:B------:R-:W-:Y:S01]  /*0250*/  UIADD3 UR9, UPT, UPT, -UR4, URZ, URZ ;  /* 0x000000ff04097290 */ /* 0x000fe2000fffe1ff */
[----:B------:R-:W-:-:S03]  /*0260*/  IMAD.U32 R9, RZ, RZ, UR8 ;  /* 0x00000008ff097e24 */ /* 0x000fc6000f8e00ff */
[----:B------:R-:W-:-:S08]  /*0270*/  IMAD.U32 R7, RZ, RZ, UR6 ;  /* 0x00000006ff077e24 */ /* 0x000fd0000f8e00ff */
.L_x_15:
[----:B-1----:R-:W2:Y:S04]  /*0280*/  LDG.E R5, desc[UR14][R8.64+-0x10] ;  /* 0xfffff00e08057981 */ /* 0x002ea8000c1e1900 */
[----:B------:R-:W3:Y:S01]  /*0290*/  LDG.E R10, desc[UR14][R6.64+-0x10] ;  /* 0xfffff00e060a7981 */ /* 0x000ee2000c1e1900 */
[----:B--2---:R-:W-:-:S05]  /*02a0*/  I2FP.F32.U32 R5, R5 ;  /* 0x0000000500057245 */ /* 0x004fca0000201000 */
[C-C-:B---3--:R-:W-:Y:S01]  /*02b0*/  FADD R11, R5.reuse, R10.reuse ;  /* 0x0000000a050b7221 */ /* 0x148fe20000000000 */
[----:B------:R-:W-:-:S04]  /*02c0*/  FADD R5, R5, -R10 ;  /* 0x8000000a05057221 */ /* 0x000fc80000000000 */
[----:B------:R-:W-:-:S04]  /*02d0*/  FSETP.GE.AND P0, PT, R11, R0, PT ;  /* 0x000000000b00720b */ /* 0x000fc80003f06000 */
[----:B------:R-:W-:-:S13]  /*02e0*/  FSETP.GTU.OR P0, PT, R5, R0, !P0 ;  /* 0x000000000500720b */ /* 0x000fda000470c400 */
[----:B------:R-:W-:-:S05]  /*02f0*/  @!P0 IMAD.MOV.U32 R13, RZ, RZ, 0x3f800000 ;  /* 0x3f800000ff0d8424 */ /* 0x000fca00078e00ff */
[----:B------:R0:W-:Y:S04]  /*0300*/  @!P0 STG.E desc[UR14][R2.64], R13 ;  /* 0x0000000d02008986 */ /* 0x0001e8000c10190e */
[----:B------:R-:W2:Y:S04]  /*0310*/  LDG.E R5, desc[UR14][R8.64+-0xc] ;  /* 0xfffff40e08057981 */ /* 0x000ea8000c1e1900 */
[----:B------:R-:W3:Y:S01]  /*0320*/  LDG.E R10, desc[UR14][R6.64+-0xc] ;  /* 0xfffff40e060a7981 */ /* 0x000ee2000c1e1900 */
[----:B--2---:R-:W-:-:S05]  /*0330*/  I2FP.F32.U32 R5, R5 ;  /* 0x0000000500057245 */ /* 0x004fca0000201000 */
[C-C-:B---3--:R-:W-:Y:S01]  /*0340*/  FADD R11, R5.reuse, R10.reuse ;  /* 0x0000000a050b7221 */ /* 0x148fe20000000000 */
[----:B------:R-:W-:-:S04]  /*0350*/  FADD R5, R5, -R10 ;  /* 0x8000000a05057221 */ /* 0x000fc80000000000 */
[----:B------:R-:W-:-:S04]  /*0360*/  FSETP.GE.AND P0, PT, R11, R0, PT ;  /* 0x000000000b00720b */ /* 0x000fc80003f06000 */
[----:B------:R-:W-:-:S13]  /*0370*/  FSETP.GTU.OR P0, PT, R5, R0, !P0 ;  /* 0x000000000500720b */ /* 0x000fda000470c400 */
[----:B------:R-:W-:-:S05]  /*0380*/  @!P0 MOV R15, 0x3f800000 ;  /* 0x3f800000000f8802 */ /* 0x000fca0000000f00 */
        /* <DEDUP_REMOVED lines=8> */
[----:B0-----:R-:W-:-:S05]  /*0410*/  @!P0 IMAD.MOV.U32 R13, RZ, RZ, 0x3f800000 ;  /* 0x3f800000ff0d8424 */ /* 0x001fca00078e00ff */
        /* <DEDUP_REMOVED lines=8> */
[----:B-1----:R-:W-:-:S05]  /*04a0*/  @!P0 IMAD.MOV.U32 R15, RZ, RZ, 0x3f800000 ;  /* 0x3f800000ff0f8424 */ /* 0x002fca00078e00ff */
        /* <DEDUP_REMOVED lines=17> */
[----:B-1----:R-:W-:-:S05]  /*05c0*/  @!P0 MOV R15, 0x3f800000 ;  /* 0x3f800000000f8802 */ /* 0x002fca0000000f00 */
        /* <DEDUP_REMOVED lines=11> */
[----:B------:R0:W3:Y:S01]  /*0680*/  LDG.E R10, desc[UR14][R6.64+0xc] ;  /* 0x00000c0e060a7981 */ /* 0x0000e2000c1e1900 */
[----:B------:R-:W-:-:S04]  /*0690*/  UIADD3 UR9, UPT, UPT, UR9, 0x8, URZ ;  /* 0x0000000809097890 */ /* 0x000fc8000fffe0ff */
[----:B------:R-:W-:Y:S01]  /*06a0*/  UISETP.NE.AND UP0, UPT, UR9, URZ, UPT ;  /* 0x000000ff0900728c */ /* 0x000fe2000bf05270 */
[----:B0-----:R-:W-:-:S04]  /*06b0*/  IADD3 R6, P1, PT, R6, 0x20, RZ ;  /* 0x0000002006067810 */ /* 0x001fc80007f3e0ff */
[----:B------:R-:W-:Y:S02]  /*06c0*/  IADD3.X R7, PT, PT, RZ, R7, RZ, P1, !PT ;  /* 0x00000007ff077210 */ /* 0x000fe40000ffe4ff */
[----:B--2---:R-:W-:-:S05]  /*06d0*/  I2FP.F32.U32 R5, R5 ;  /* 0x0000000500057245 */ /* 0x004fca0000201000 */
[C-C-:B---3--:R-:W-:Y:S01]  /*06e0*/  FADD R11, R5.reuse, R10.reuse ;  /* 0x0000000a050b7221 */ /* 0x148fe20000000000 */
[----:B------:R-:W-:-:S04]  /*06f0*/  FADD R5, R5, -R10 ;  /* 0x8000000a05057221 */ /* 0x000fc80000000000 */
[----:B------:R-:W-:-:S04]  /*0700*/  FSETP.GE.AND P0, PT, R11, R0, PT ;  /* 0x000000000b00720b */ /* 0x000fc80003f06000 */
[----:B------:R-:W-:-:S13]  /*0710*/  FSETP.GTU.OR P0, PT, R5, R0, !P0 ;  /* 0x000000000500720b */ /* 0x000fda000470c400 */
[----:B------:R-:W-:-:S05]  /*0720*/  @!P0 IMAD.MOV.U32 R5, RZ, RZ, 0x3f800000 ;  /* 0x3f800000ff058424 */ /* 0x000fca00078e00ff */
[----:B------:R1:W-:Y:S01]  /*0730*/  @!P0 STG.E desc[UR14][R2.64], R5 ;  /* 0x0000000502008986 */ /* 0x0003e2000c10190e */
[----:B------:R-:W-:-:S05]  /*0740*/  IADD3 R8, P0, PT, R8, 0x20, RZ ;  /* 0x0000002008087810 */ /* 0x000fca0007f1e0ff */
[----:B------:R-:W-:Y:S01]  /*0750*/  IMAD.X R9, RZ, RZ, R9, P0 ;  /* 0x000000ffff097224 */ /* 0x000fe200000e0609 */
[----:B------:R-:W-:Y:S07]  /*0760*/  BRA.U UP0, `(.L_x_15) ;  /* 0xfffffff900c47547 */ /* 0x000fee000b83ffff */
.L_x_14:
[----:B------:R-:W-:-:S13]  /*0770*/  ISETP.NE.AND P0, PT, RZ, UR12, PT ;  /* 0x0000000cff007c0c */ /* 0x000fda000bf05270 */
[----:B------:R-:W-:Y:S05]  /*0780*/  @!P0 EXIT ;  /* 0x000000000000894d */ /* 0x000fea0003800000 */
[----:B-1----:R-:W0:Y:S01]  /*0790*/  LDC R5, c[0x0][0x3a0] ;  /* 0x0000e800ff057b82 */ /* 0x002e220000000800 */
[----:B------:R-:W-:Y:S01]  /*07a0*/  UISETP.GE.U32.AND UP0, UPT, UR12, 0x4, UPT ;  /* 0x000000040c00788c */ /* 0x000fe2000bf06070 */
[----:B0-----:R-:W-:-:S04]  /*07b0*/  LOP3.LUT R12, R5, 0x3, RZ, 0xc0, !PT ;  /* 0x00000003050c7812 */ /* 0x001fc800078ec0ff */
[----:B------:R-:W-:-:S04]  /*07c0*/  ISETP.NE.AND P1, PT, R12, RZ, PT ;  /* 0x000000ff0c00720c */ /* 0x000fc80003f25270 */
[----:B------:R-:W-:Y:S09]  /*07d0*/  BRA.U !UP0, `(.L_x_16) ;  /* 0x0000000108a47547 */ /* 0x000ff2000b800000 */
[----:B------:R-:W0:Y:S08]  /*07e0*/  LDC.64 R6, c[0x0][0x388] ;  /* 0x0000e200ff067b82 */ /* 0x000e300000000a00 */
[----:B------:R-:W1:Y:S01]  /*07f0*/  LDC.64 R8, c[0x0][0x390] ;  /* 0x0000e400ff087b82 */ /* 0x000e620000000a00 */
[----:B0-----:R-:W-:-:S05]  /*0800*/  IMAD.WIDE.U32 R6, R4, 0x4, R6 ;  /* 0x0000000404067825 */ /* 0x001fca00078e0006 */
[----:B------:R-:W2:Y:S01]  /*0810*/  LDG.E R10, desc[UR14][R6.64] ;  /* 0x0000000e060a7981 */ /* 0x000ea2000c1e1900 */
[----:B-1----:R-:W-:-:S05]  /*0820*/  IMAD.WIDE.U32 R8, R4, 0x4, R8 ;  /* 0x0000000404087825 */ /* 0x002fca00078e0008 */
        /* <DEDUP_REMOVED lines=28> */
[----:B------:R-:W-:Y:S01]  /*09f0*/  VIADD R4, R4, 0x4 ;  /* 0x0000000404047836 */ /* 0x000fe20000000000 */
[----:B--2---:R-:W-:-:S05]  /*0a00*/  I2FP.F32.U32 R10, R10 ;  /* 0x0000000a000a7245 */ /* 0x004fca0000201000 */
[C-C-:B---3--:R-:W-:Y:S01]  /*0a10*/  FADD R13, R10.reuse, R11.reuse ;  /* 0x0000000b0a0d7221 */ /* 0x148fe20000000000 */
[----:B------:R-:W-:-:S04]  /*0a20*/  FADD R11, R10, -R11 ;  /* 0x8000000b0a0b7221 */ /* 0x000fc80000000000 */
[----:B------:R-:W-:-:S04]  /*0a30*/  FSETP.GE.AND P0, PT, R13, R0, PT ;  /* 0x000000000d00720b */ /* 0x000fc80003f06000 */
[----:B------:R-:W-:-:S13]  /*0a40*/  FSETP.GTU.OR P0, PT, R11, R0, !P0 ;  /* 0x000000000b00720b */ /* 0x000fda000470c400 */
[----:B------:R-:W-:-:S05]  /*0a50*/  @!P0 MOV R11, 0x3f800000 ;  /* 0x3f800000000b8802 */ /* 0x000fca0000000f00 */
[----:B------:R1:W-:Y:S02]  /*0a60*/  @!P0 STG.E desc[UR14][R2.64], R11 ;  /* 0x0000000b02008986 */ /* 0x0003e4000c10190e */
.L_x_16:
[----:B------:R-:W-:Y:S05]  /*0a70*/  @!P1 EXIT ;  /* 0x000000000000994d */ /* 0x000fea0003800000 */
[----:B------:R-:W-:Y:S02]  /*0a80*/  ISETP.NE.AND P0, PT, R12, 0x1, PT ;  /* 0x000000010c00780c */ /* 0x000fe40003f05270 */
[----:B------:R-:W-:-:S04]  /*0a90*/  LOP3.LUT R5, R5, 0x1, RZ, 0xc0, !PT ;  /* 0x0000000105057812 */ /* 0x000fc800078ec0ff */
[----:B------:R-:W-:-:S07]  /*0aa0*/  ISETP.NE.U32.AND P1, PT, R5, 0x1, PT ;  /* 0x000000010500780c */ /* 0x000fce0003f25070 */
[----:B------:R-:W-:Y:S06]  /*0ab0*/  @!P0 BRA `(.L_x_17) ;  /* 0x00000000005c8947 */ /* 0x000fec0003800000 */
[----:B------:R-:W0:Y:S08]  /*0ac0*/  LDC.64 R6, c[0x0][0x388] ;  /* 0x0000e200ff067b82 */ /* 0x000e300000000a00 */
[----:B------:R-:W2:Y:S01]  /*0ad0*/  LDC.64 R8, c[0x0][0x390] ;  /* 0x0000e400ff087b82 */ /* 0x000ea20000000a00 */
[----:B0-----:R-:W-:-:S05]  /*0ae0*/  IMAD.WIDE.U32 R6, R4, 0x4, R6 ;  /* 0x0000000404067825 */ /* 0x001fca00078e0006 */
[----:B------:R-:W3:Y:S01]  /*0af0*/  LDG.E R5, desc[UR14][R6.64] ;  /* 0x0000000e06057981 */ /* 0x000ee2000c1e1900 */
[----:B--2---:R-:W-:-:S05]  /*0b00*/  IMAD.WIDE.U32 R8, R4, 0x4, R8 ;  /* 0x0000000404087825 */ /* 0x004fca00078e0008 */
[----:B------:R-:W1:Y:S01]  /*0b10*/  LDG.E R10, desc[UR14][R8.64] ;  /* 0x0000000e080a7981 */ /* 0x000e62000c1e1900 */
[----:B---3--:R-:W-:-:S05]  /*0b20*/  I2FP.F32.U32 R5, R5 ;  /* 0x0000000500057245 */ /* 0x008fca0000201000 */
[C-C-:B-1----:R-:W-:Y:S01]  /*0b30*/  FADD R11, R5.reuse, R10.reuse ;  /* 0x0000000a050b7221 */ /* 0x142fe20000000000 */
[----:B------:R-:W-:-:S04]  /*0b40*/  FADD R5, R5, -R10 ;  /* 0x8000000a05057221 */ /* 0x000fc80000000000 */
[----:B------:R-:W-:-:S04]  /*0b50*/  FSETP.GE.AND P0, PT, R11, R0, PT ;  /* 0x000000000b00720b */ /* 0x000fc80003f06000 */
[----:B------:R-:W-:-:S13]  /*0b60*/  FSETP.GTU.OR P0, PT, R5, R0, !P0 ;  /* 0x000000000500720b */ /* 0x000fda000470c400 */
[----:B------:R-:W-:-:S05]  /*0b70*/  @!P0 IMAD.MOV.U32 R13, RZ, RZ, 0x3f800000 ;  /* 0x3f800000ff0d8424 */ /* 0x000fca00078e00ff */
[----:B------:R0:W-:Y:S04]  /*0b80*/  @!P0 STG.E desc[UR14][R2.64], R13 ;  /* 0x0000000d02008986 */ /* 0x0001e8000c10190e */
[----:B------:R-:W2:Y:S04]  /*0b90*/  LDG.E R5, desc[UR14][R6.64+0x4] ;  /* 0x0000040e06057981 */ /* 0x000ea8000c1e1900 */
[----:B------:R-:W3:Y:S01]  /*0ba0*/  LDG.E R10, desc[UR14][R8.64+0x4] ;  /* 0x0000040e080a7981 */ /* 0x000ee2000c1e1900 */
[----:B------:R-:W-:Y:S02]  /*0bb0*/  IADD3 R4, PT, PT, R4, 0x2, RZ ;  /* 0x0000000204047810 */ /* 0x000fe40007ffe0ff */
[----:B--2---:R-:W-:-:S05]  /*0bc0*/  I2FP.F32.U32 R5, R5 ;  /* 0x0000000500057245 */ /* 0x004fca0000201000 */
[C-C-:B---3--:R-:W-:Y:S01]  /*0bd0*/  FADD R11, R5.reuse, R10.reuse ;  /* 0x0000000a050b7221 */ /* 0x148fe20000000000 */
[----:B------:R-:W-:-:S04]  /*0be0*/  FADD R5, R5, -R10 ;  /* 0x8000000a05057221 */ /* 0x000fc80000000000 */
[----:B------:R-:W-:-:S04]  /*0bf0*/  FSETP.GE.AND P0, PT, R11, R0, PT ;  /* 0x000000000b00720b */ /* 0x000fc80003f06000 */
[----:B------:R-:W-:-:S13]  /*0c00*/  FSETP.GTU.OR P0, PT, R5, R0, !P0 ;  /* 0x000000000500720b */ /* 0x000fda000470c400 */
[----:B------:R-:W-:-:S05]  /*0c10*/  @!P0 IMAD.MOV.U32 R5, RZ, RZ, 0x3f800000 ;  /* 0x3f800000ff058424 */ /* 0x000fca00078e00ff */
[----:B------:R0:W-:Y:S02]  /*0c20*/  @!P0 STG.E desc[UR14][R2.64], R5 ;  /* 0x0000000502008986 */ /* 0x0001e4000c10190e */
.L_x_17:
[----:B------:R-:W-:Y:S05]  /*0c30*/  @P1 EXIT ;  /* 0x000000000000194d */ /* 0x000fea0003800000 */
[----:B------:R-:W2:Y:S08]  /*0c40*/  LDC.64 R6, c[0x0][0x388] ;  /* 0x0000e200ff067b82 */ /* 0x000eb00000000a00 */
[----:B------:R-:W0:Y:S01]  /*0c50*/  LDC.64 R8, c[0x0][0x390] ;  /* 0x0000e400ff087b82 */ /* 0x000e220000000a00 */
[----:B--2---:R-:W-:-:S06]  /*0c60*/  IMAD.WIDE.U32 R6, R4, 0x4, R6 ;  /* 0x0000000404067825 */ /* 0x004fcc00078e0006 */
[----:B------:R-:W2:Y:S01]  /*0c70*/  LDG.E R6, desc[UR14][R6.64] ;  /* 0x0000000e06067981 */ /* 0x000ea2000c1e1900 */
[----:B0-----:R-:W-:-:S06]  /*0c80*/  IMAD.WIDE.U32 R4, R4, 0x4, R8 ;  /* 0x0000000404047825 */ /* 0x001fcc00078e0008 */
[----:B------:R-:W1:Y:S01]  /*0c90*/  LDG.E R5, desc[UR14][R4.64] ;  /* 0x0000000e04057981 */ /* 0x000e62000c1e1900 */
[----:B--2---:R-:W-:-:S05]  /*0ca0*/  I2FP.F32.U32 R8, R6 ;  /* 0x0000000600087245 */ /* 0x004fca0000201000 */
[C-C-:B-1----:R-:W-:Y:S01]  /*0cb0*/  FADD R11, R8.reuse, R5.reuse ;  /* 0x00000005080b7221 */ /* 0x142fe20000000000 */
[----:B------:R-:W-:-:S04]  /*0cc0*/  FADD R9, R8, -R5 ;  /* 0x8000000508097221 */ /* 0x000fc80000000000 */
[----:B------:R-:W-:-:S04]  /*0cd0*/  FSETP.GE.AND P0, PT, R11, R0, PT ;  /* 0x000000000b00720b */ /* 0x000fc80003f06000 */
[----:B------:R-:W-:-:S13]  /*0ce0*/  FSETP.GTU.OR P0, PT, R9, R0, !P0 ;  /* 0x000000000900720b */ /* 0x000fda000470c400 */
[----:B------:R-:W-:Y:S05]  /*0cf0*/  @P0 EXIT ;  /* 0x000000000000094d */ /* 0x000fea0003800000 */
[----:B------:R-:W-:-:S05]  /*0d00*/  IMAD.MOV.U32 R5, RZ, RZ, 0x3f800000 ;  /* 0x3f800000ff057424 */ /* 0x000fca00078e00ff */
[----:B------:R-:W-:Y:S01]  /*0d10*/  STG.E desc[UR14][R2.64], R5 ;  /* 0x0000000502007986 */ /* 0x000fe2000c10190e */
[----:B------:R-:W-:Y:S05]  /*0d20*/  EXIT ;  /* 0x000000000000794d */ /* 0x000fea0003800000 */
.L_x_18:
        /* <DEDUP_REMOVED lines=13> */
.L_x_39:


//--------------------- .text._Z17kernel_gen_stairsPKfS0_jPfjj --------------------------
	.section	.text._Z17kernel_gen_stairsPKfS0_jPfjj,"ax",@progbits
	.align	128
        .global         _Z17kernel_gen_stairsPKfS0_jPfjj
        .type           _Z17kernel_gen_stairsPKfS0_jPfjj,@function
        .size           _Z17kernel_gen_stairsPKfS0_jPfjj,(.L_x_40 - _Z17kernel_gen_stairsPKfS0_jPfjj)
        .other          _Z17kernel_gen_stairsPKfS0_jPfjj,@"STO_CUDA_ENTRY STV_DEFAULT"
_Z17kernel_gen_stairsPKfS0_jPfjj:
.text._Z17kernel_gen_stairsPKfS0_jPfjj:
        /* <DEDUP_REMOVED lines=15> */
[----:B0-----:R-:W-:-:S06]  /*00f0*/  UIADD3 UR5, UPT, UPT, UR4, -0x1, URZ ;  /* 0xffffffff04057890 */ /* 0x001fcc000fffe0ff */
[----:B------:R-:W-:-:S13]  /*0100*/  ISETP.NE.AND P0, PT, RZ, UR5, PT ;  /* 0x00000005ff007c0c */ /* 0x000fda000bf05270 */
[----:B------:R-:W-:Y:S05]  /*0110*/  @!P0 EXIT ;  /* 0x000000000000894d */ /* 0x000fea0003800000 */
[----:B------:R-:W0:Y:S01]  /*0120*/  LDC.64 R2, c[0x0][0x398] ;  /* 0x0000e600ff027b82 */ /* 0x000e220000000a00 */
[----:B------:R-:W-:Y:S01]  /*0130*/  UIADD3 UR4, UPT, UPT, UR4, -0x2, URZ ;  /* 0xfffffffe04047890 */ /* 0x000fe2000fffe0ff */
[----:B------:R-:W-:Y:S01]  /*0140*/  IMAD.MOV.U32 R5, RZ, RZ, 0x6 ;  /* 0x00000006ff057424 */ /* 0x000fe200078e00ff */
[----:B------:R-:W-:Y:S01]  /*0150*/  I2FP.F32.U32 R0, R0 ;  /* 0x0000000000007245 */ /* 0x000fe20000201000 */
[----:B------:R-:W1:Y:S02]  /*0160*/  LDCU.64 UR14, c[0x0][0x358] ;  /* 0x00006b00ff0e77ac */ /* 0x000e640008000a00 */
[----:B------:R-:W-:Y:S01]  /*0170*/  IMAD R5, R4, R5, 0x2 ;  /* 0x0000000204057424 */ /* 0x000fe200078e0205 */
[----:B------:R-:W-:Y:S02]  /*0180*/  UISETP.GE.U32.AND UP0, UPT, UR4, 0x3, UPT ;  /* 0x000000030400788c */ /* 0x000fe4000bf06070 */
[----:B------:R-:W-:Y:S01]  /*0190*/  ULOP3.LUT UR12, UR5, 0x3, URZ, 0xc0, !UPT ;  /* 0x00000003050c7892 */ /* 0x000fe2000f8ec0ff */
[----:B------:R-:W-:Y:S01]  /*01a0*/  UMOV UR4, URZ ;  /* 0x000000ff00047c82 */ /* 0x000fe20008000000 */
[----:B0-----:R-:W-:-:S05]  /*01b0*/  IMAD.WIDE.U32 R2, R5, 0x4, R2 ;  /* 0x0000000405027825 */ /* 0x001fca00078e0002 */
[----:B-1----:R-:W-:Y:S05]  /*01c0*/  BRA.U !UP0, `(.L_x_19) ;  /* 0x0000000108e07547 */ /* 0x002fea000b800000 */
[----:B------:R-:W0:Y:S01]  /*01d0*/  LDCU.128 UR8, c[0x0][0x380] ;  /* 0x00007000ff0877ac */ /* 0x000e220008000c00 */
[----:B------:R-:W-:Y:S02]  /*01e0*/  ULOP3.LUT UR4, UR5, 0xfffffffc, URZ, 0xc0, !UPT ;  /* 0xfffffffc05047892 */ /* 0x000fe4000f8ec0ff */
[----:B0-----:R-:W-:Y:S02]  /*01f0*/  UIADD3 UR7, UP0, UPT, UR8, 0x8, URZ ;  /* 0x0000000808077890 */ /* 0x001fe4000ff1e0ff */
[----:B------:R-:W-:Y:S02]  /*0200*/  UIADD3 UR6, UP1, UPT, UR10, 0x8, URZ ;  /* 0x000000080a067890 */ /* 0x000fe4000ff3e0ff */
[----:B------:R-:W-:Y:S02]  /*0210*/  UIADD3.X UR8, UPT, UPT, URZ, UR9, URZ, UP0, !UPT ;  /* 0x00000009ff087290 */ /* 0x000fe400087fe4ff */
[----:B------:R-:W-:Y:S01]  /*0220*/  UIADD3.X UR5, UPT, UPT, URZ, UR11, URZ, UP1, !UPT ;  /* 0x0000000bff057290 */ /* 0x000fe20008ffe4ff */
[----:B------:R-:W-:Y:S01]  /*0230*/  IMAD.U32 R4, RZ, RZ, UR7 ;  /* 0x00000007ff047e24 */ /* 0x000fe2000f8e00ff */
[----:B------:R-:W-:Y:S01]  /*0240*/  UIADD3 UR9, UPT, UPT, -UR4, URZ, URZ ;  /* 0x000000ff04097290 */ /* 0x000fe2000fffe1ff */
[----:B------:R-:W-:-:S02]  /*0250*/  IMAD.U32 R6, RZ, RZ, UR6 ;  /* 0x00000006ff067e24 */ /* 0x000fc4000f8e00ff */
[----:B------:R-:W-:Y:S02]  /*0260*/  IMAD.U32 R5, RZ, RZ, UR8 ;  /* 0x00000008ff057e24 */ /* 0x000fe4000f8e00ff */
[----:B------:R-:W-:-:S07]  /*0270*/  IMAD.U32 R9, RZ, RZ, UR5 ;  /* 0x00000005ff097e24 */ /* 0x000fce000f8e00ff */
.L_x_28:
[----:B------:R-:W2:Y:S01]  /*0280*/  LDG.E R7, desc[UR14][R4.64+-0x8] ;  /* 0xfffff80e04077981 */ /* 0x000ea2000c1e1900 */
[----:B------:R-:W-:Y:S01]  /*0290*/  UIADD3 UR9, UPT, UPT, UR9, 0x4, URZ ;  /* 0x0000000409097890 */ /* 0x000fe2000fffe0ff */
[----:B------:R-:W-:Y:S03]  /*02a0*/  BSSY.RECONVERGENT B0, `(.L_x_20) ;  /* 0x0000009000007945 */ /* 0x000fe60003800200 */
[----:B------:R-:W-:Y:S01]  /*02b0*/  UISETP.NE.AND UP0, UPT, UR9, URZ, UPT ;  /* 0x000000ff0900728c */ /* 0x000fe2000bf05270 */
[----:B--2---:R-:W-:Y:S01]  /*02c0*/  FSETP.GEU.AND P0, PT, R7, R0, PT ;  /* 0x000000000700720b */ /* 0x004fe20003f0e000 */
[----:B------:R-:W-:-:S12]  /*02d0*/  IMAD.MOV.U32 R7, RZ, RZ, R9 ;  /* 0x000000ffff077224 */ /* 0x000fd800078e0009 */
[----:B------:R-:W-:Y:S05]  /*02e0*/  @P0 BRA `(.L_x_21) ;  /* 0x0000000000100947 */ /* 0x000fea0003800000 */
[----:B------:R-:W2:Y:S02]  /*02f0*/  LDG.E R9, desc[UR14][R4.64+-0x4] ;  /* 0xfffffc0e04097981 */ /* 0x000ea4000c1e1900 */
[----:B--2---:R-:W-:-:S13]  /*0300*/  FSETP.GT.AND P0, PT, R9, R0, PT ;  /* 0x000000000900720b */ /* 0x004fda0003f04000 */
[----:B------:R-:W2:Y:S04]  /*0310*/  @P0 LDG.E R9, desc[UR14][R6.64+-0x8] ;  /* 0xfffff80e06090981 */ /* 0x000ea8000c1e1900 */
[----:B--2---:R0:W-:Y:S02]  /*0320*/  @P0 STG.E desc[UR14][R2.64], R9 ;  /* 0x0000000902000986 */ /* 0x0041e4000c10190e */
.L_x_21:
[----:B------:R-:W-:Y:S05]  /*0330*/  BSYNC.RECONVERGENT B0 ;  /* 0x0000000000007941 */ /* 0x000fea0003800200 */
.L_x_20:
[----:B------:R-:W2:Y:S04]  /*0340*/  LDG.E R11, desc[UR14][R4.64] ;  /* 0x0000000e040b7981 */ /* 0x000ea8000c1e1900 */
[----:B0-----:R-:W3:Y:S01]  /*0350*/  LDG.E R9, desc[UR14][R4.64+-0x4] ;  /* 0xfffffc0e04097981 */ /* 0x001ee2000c1e1900 */
[----:B------:R-:W-:Y:S01]  /*0360*/  BSSY.RECONVERGENT B0, `(.L_x_22) ;  /* 0x0000007000007945 */ /* 0x000fe20003800200 */
[----:B--2---:R-:W-:-:S04]  /*0370*/  FSETP.GT.AND P0, PT, R11, R0, PT ;  /* 0x000000000b00720b */ /* 0x004fc80003f04000 */
[----:B---3--:R-:W-:-:S13]  /*0380*/  FSETP.GEU.OR P0, PT, R9, R0, !P0 ;  /* 0x000000000900720b */ /* 0x008fda000470e400 */
[----:B------:R-:W-:Y:S05]  /*0390*/  @P0 BRA `(.L_x_23) ;  /* 0x00000000000c0947 */ /* 0x000fea0003800000 */
[----:B------:R-:W2:Y:S04]  /*03a0*/  LDG.E R9, desc[UR14][R6.64+-0x4] ;  /* 0xfffffc0e06097981 */ /* 0x000ea8000c1e1900 */
[----:B--2---:R0:W-:Y:S04]  /*03b0*/  STG.E desc[UR14][R2.64], R9 ;  /* 0x0000000902007986 */ /* 0x0041e8000c10190e */
[----:B------:R0:W5:Y:S02]  /*03c0*/  LDG.E R11, desc[UR14][R4.64] ;  /* 0x0000000e040b7981 */ /* 0x000164000c1e1900 */
.L_x_23:
[----:B------:R-:W-:Y:S05]  /*03d0*/  BSYNC.RECONVERGENT B0 ;  /* 0x0000000000007941 */ /* 0x000fea0003800200 */
.L_x_22:
[----:B-----5:R-:W-:Y:S01]  /*03e0*/  FSETP.GEU.AND P0, PT, R11, R0, PT ;  /* 0x000000000b00720b */ /* 0x020fe20003f0e000 */
[----:B------:R-:W-:-:S12]  /*03f0*/  BSSY.RECONVERGENT B0, `(.L_x_24) ;  /* 0x0000006000007945 */ /* 0x000fd80003800200 */
[----:B------:R-:W-:Y:S05]  /*0400*/  @P0 BRA `(.L_x_25) ;  /* 0x0000000000100947 */ /* 0x000fea0003800000 */
[----:B0-----:R-:W2:Y:S02]  /*0410*/  LDG.E R9, desc[UR14][R4.64+0x4] ;  /* 0x0000040e04097981 */ /* 0x001ea4000c1e1900 */
[----:B--2---:R-:W-:-:S13]  /*0420*/  FSETP.GT.AND P0, PT, R9, R0, PT ;  /* 0x000000000900720b */ /* 0x004fda0003f04000 */
[----:B------:R-:W2:Y:S04]  /*0430*/  @P0 LDG.E R9, desc[UR14][R6.64] ;  /* 0x0000000e06090981 */ /* 0x000ea8000c1e1900 */
[----:B--2---:R1:W-:Y:S02]  /*0440*/  @P0 STG.E desc[UR14][R2.64], R9 ;  /* 0x0000000902000986 */ /* 0x0043e4000c10190e */
.L_x_25:
[----:B------:R-:W-:Y:S05]  /*0450*/  BSYNC.RECONVERGENT B0 ;  /* 0x0000000000007941 */ /* 0x000fea0003800200 */
.L_x_24:
[----:B01----:R-:W2:Y:S01]  /*0460*/  LDG.E R9, desc[UR14][R4.64+0x4] ;  /* 0x0000040e04097981 */ /* 0x003ea2000c1e1900 */
[----:B------:R-:W-:Y:S01]  /*0470*/  BSSY.RECONVERGENT B0, `(.L_x_26) ;  /* 0x0000008000007945 */ /* 0x000fe20003800200 */
[----:B--2---:R-:W-:-:S13]  /*0480*/  FSETP.GEU.AND P0, PT, R9, R0, PT ;  /* 0x000000000900720b */ /* 0x004fda0003f0e000 */
[----:B------:R-:W-:Y:S05]  /*0490*/  @P0 BRA `(.L_x_27) ;  /* 0x0000000000140947 */ /* 0x000fea0003800000 */
[----:B------:R-:W2:Y:S02]  /*04a0*/  LDG.E R9, desc[UR14][R4.64+0x8] ;  /* 0x0000080e04097981 */ /* 0x000ea4000c1e1900 */
[----:B--2---:R-:W-:-:S13]  /*04b0*/  FSETP.GT.AND P0, PT, R9, R0, PT ;  /* 0x000000000900720b */ /* 0x004fda0003f04000 */
[----:B------:R-:W-:Y:S05]  /*04c0*/  @!P0 BRA `(.L_x_27) ;  /* 0x0000000000088947 */ /* 0x000fea0003800000 */
[----:B------:R-:W2:Y:S04]  /*04d0*/  LDG.E R9, desc[UR14][R6.64+0x4] ;  /* 0x0000040e06097981 */ /* 0x000ea8000c1e1900 */
[----:B--2---:R0:W-:Y:S02]  /*04e0*/  STG.E desc[UR14][R2.64], R9 ;  /* 0x0000000902007986 */ /* 0x0041e4000c10190e */
.L_x_27:
[----:B------:R-:W-:Y:S05]  /*04f0*/  BSYNC.RECONVERGENT B0 ;  /* 0x0000000000007941 */ /* 0x000fea0003800200 */
.L_x_26:
[----:B------:R-:W-:Y:S02]  /*0500*/  IADD3 R4, P0, PT, R4, 0x10, RZ ;  /* 0x0000001004047810 */ /* 0x000fe40007f1e0ff */
[----:B------:R-:W-:-:S03]  /*0510*/  IADD3 R6, P1, PT, R6, 0x10, RZ ;  /* 0x0000001006067810 */ /* 0x000fc60007f3e0ff */
[----:B------:R-:W-:Y:S02]  /*0520*/  IMAD.X R5, RZ, RZ, R5, P0 ;  /* 0x000000ffff057224 */ /* 0x000fe400000e0605 */
[----:B0-----:R-:W-:Y:S01]  /*0530*/  IMAD.X R9, RZ, RZ, R7, P1 ;  /* 0x000000ffff097224 */ /* 0x001fe200008e0607 */
[----:B------:R-:W-:Y:S07]  /*0540*/  BRA.U UP0, `(.L_x_28) ;  /* 0xfffffffd004c7547 */ /* 0x000fee000b83ffff */
.L_x_19:
[----:B------:R-:W-:-:S13]  /*0550*/  ISETP.NE.AND P0, PT, RZ, UR12, PT ;  /* 0x0000000cff007c0c */ /* 0x000fda000bf05270 */
[----:B------:R-:W-:Y:S05]  /*0560*/  @!P0 EXIT ;  /* 0x000000000000894d */ /* 0x000fea0003800000 */
[----:B------:R-:W0:Y:S01]  /*0570*/  LDCU.128 UR8, c[0x0][0x380] ;  /* 0x00007000ff0877ac */ /* 0x000e220008000c00 */
[----:B------:R-:W-:Y:S02]  /*0580*/  UIADD3 UR5, UPT, UPT, -UR12, URZ, URZ ;  /* 0x000000ff0c057290 */ /* 0x000fe4000fffe1ff */
[----:B0-----:R-:W-:Y:S02]  /*0590*/  UIMAD.WIDE.U32 UR8, UR4, 0x4, UR8 ;  /* 0x00000004040878a5 */ /* 0x001fe4000f8e0008 */
[----:B------:R-:W-:Y:S02]  /*05a0*/  UIMAD.WIDE.U32 UR6, UR4, 0x4, UR10 ;  /* 0x00000004040678a5 */ /* 0x000fe4000f8e000a */
[----:B------:R-:W-:-:S04]  /*05b0*/  UIADD3 UR13, UP0, UPT, UR8, 0x4, URZ ;  /* 0x00000004080d7890 */ /* 0x000fc8000ff1e0ff */
[----:B------:R-:W-:Y:S02]  /*05c0*/  UIADD3.X UR8, UPT, UPT, URZ, UR9, URZ, UP0, !UPT ;  /* 0x00000009ff087290 */ /* 0x000fe400087fe4ff */
[----:B------:R-:W-:-:S04]  /*05d0*/  IMAD.U32 R4, RZ, RZ, UR13 ;  /* 0x0000000dff047e24 */ /* 0x000fc8000f8e00ff */
[----:B------:R-:W-:-:S07]  /*05e0*/  IMAD.U32 R5, RZ, RZ, UR8 ;  /* 0x00000008ff057e24 */ /* 0x000fce000f8e00ff */
.L_x_31:
[----:B0-----:R-:W2:Y:S01]  /*05f0*/  LDG.E R7, desc[UR14][R4.64+-0x4] ;  /* 0xfffffc0e04077981 */ /* 0x001ea2000c1e1900 */
[----:B------:R-:W-:Y:S01]  /*0600*/  UIADD3 UR5, UPT, UPT, UR5, 0x1, URZ ;  /* 0x0000000105057890 */ /* 0x000fe2000fffe0ff */
[----:B------:R-:W-:Y:S03]  /*0610*/  BSSY.RECONVERGENT B0, `(.L_x_29) ;  /* 0x000000b000007945 */ /* 0x000fe60003800200 */
[----:B------:R-:W-:Y:S01]  /*0620*/  UISETP.NE.AND UP1, UPT, UR5, URZ, UPT ;  /* 0x000000ff0500728c */ /* 0x000fe2000bf25270 */
[----:B--2---:R-:W-:-:S13]  /*0630*/  FSETP.GEU.AND P0, PT, R7, R0, PT ;  /* 0x000000000700720b */ /* 0x004fda0003f0e000 */
[----:B------:R-:W-:Y:S05]  /*0640*/  @P0 BRA `(.L_x_30) ;  /* 0x00000000001c0947 */ /* 0x000fea0003800000 */
[----:B------:R-:W2:Y:S02]  /*0650*/  LDG.E R7, desc[UR14][R4.64] ;  /* 0x0000000e04077981 */ /* 0x000ea4000c1e1900 */
[----:B--2---:R-:W-:-:S13]  /*0660*/  FSETP.GT.AND P0, PT, R7, R0, PT ;  /* 0x000000000700720b */ /* 0x004fda0003f04000 */
[----:B------:R-:W-:Y:S05]  /*0670*/  @!P0 BRA `(.L_x_30) ;  /* 0x0000000000108947 */ /* 0x000fea0003800000 */
[----:B------:R-:W-:Y:S02]  /*0680*/  IMAD.U32 R7, RZ, RZ, UR7 ;  /* 0x00000007ff077e24 */ /* 0x000fe4000f8e00ff */
[----:B------:R-:W-:-:S05]  /*0690*/  IMAD.U32 R6, RZ, RZ, UR6 ;  /* 0x00000006ff067e24 */ /* 0x000fca000f8e00ff */
[----:B------:R-:W2:Y:S04]  /*06a0*/  LDG.E R7, desc[UR14][R6.64] ;  /* 0x0000000e06077981 */ /* 0x000ea8000c1e1900 */
[----:B--2---:R0:W-:Y:S02]  /*06b0*/  STG.E desc[UR14][R2.64], R7 ;  /* 0x0000000702007986 */ /* 0x0041e4000c10190e */
.L_x_30:
[----:B------:R-:W-:Y:S05]  /*06c0*/  BSYNC.RECONVERGENT B0 ;  /* 0x0000000000007941 */ /* 0x000fea0003800200 */
.L_x_29:
[----:B------:R-:W-:Y:S01]  /*06d0*/  IADD3 R4, P0, PT, R4, 0x4, RZ ;  /* 0x0000000404047810 */ /* 0x000fe20007f1e0ff */
[----:B------:R-:W-:-:S04]  /*06e0*/  UIADD3 UR6, UP0, UPT, UR6, 0x4, URZ ;  /* 0x0000000406067890 */ /* 0x000fc8000ff1e0ff */
[----:B------:R-:W-:Y:S01]  /*06f0*/  IMAD.X R5, RZ, RZ, R5, P0 ;  /* 0x000000ffff057224 */ /* 0x000fe200000e0605 */
[----:B------:R-:W-:Y:S01]  /*0700*/  UIADD3.X UR7, UPT, UPT, URZ, UR7, URZ, UP0, !UPT ;  /* 0x00000007ff077290 */ /* 0x000fe200087fe4ff */
[----:B------:R-:W-:Y:S11]  /*0710*/  BRA.U UP1, `(.L_x_31) ;  /* 0xfffffffd01b47547 */ /* 0x000ff6000b83ffff */
[----:B------:R-:W-:Y:S05]  /*0720*/  EXIT ;  /* 0x000000000000794d */ /* 0x000fea0003800000 */
.L_x_32:
        /* <DEDUP_REMOVED lines=13> */
.L_x_40:


//--------------------- .text._Z15kernel_gen_gapsPfPKjjjjf --------------------------
	.section	.text._Z15kernel_gen_gapsPfPKjjjjf,"ax",@progbits
	.align	128
        .global         _Z15kernel_gen_gapsPfPKjjjjf
        .type           _Z15kernel_gen_gapsPfPKjjjjf,@function
        .size           _Z15kernel_gen_gapsPfPKjjjjf,(.L_x_41 - _Z15kernel_gen_gapsPfPKjjjjf)
        .other          _Z15kernel_gen_gapsPfPKjjjjf,@"STO_CUDA_ENTRY STV_DEFAULT"
_Z15kernel_gen_gapsPfPKjjjjf:
.text._Z15kernel_gen_gapsPfPKjjjjf:
        /* <DEDUP_REMOVED lines=21> */
[----:B------:R-:W-:Y:S01]  /*0150*/  IMAD.MOV.U32 R6, RZ, RZ, RZ ;  /* 0x000000ffff067224 */ /* 0x000fe200078e00ff */
[----:B------:R-:W-:Y:S01]  /*0160*/  ULOP3.LUT UR8, UR4, 0x7, URZ, 0xc0, !UPT ;  /* 0x0000000704087892 */ /* 0x000fe2000f8ec0ff */
[----:B------:R-:W-:Y:S01]  /*0170*/  IMAD R5, R4, R5, 0x2 ;  /* 0x0000000204057424 */ /* 0x000fe200078e0205 */
[----:B------:R-:W1:Y:S03]  /*0180*/  LDCU.64 UR10, c[0x0][0x358] ;  /* 0x00006b00ff0a77ac */ /* 0x000e660008000a00 */
[----:B0-----:R-:W-:Y:S01]  /*0190*/  IMAD.WIDE.U32 R2, R5, 0x4, R2 ;  /* 0x0000000405027825 */ /* 0x001fe200078e0002 */
[----:B-1----:R-:W-:Y:S06]  /*01a0*/  BRA.U !UP0, `(.L_x_33) ;  /* 0x0000000508387547 */ /* 0x002fec000b800000 */
[----:B------:R-:W0:Y:S01]  /*01b0*/  LDCU.64 UR6, c[0x0][0x388] ;  /* 0x00007100ff0677ac */ /* 0x000e220008000a00 */
[----:B------:R-:W-:Y:S01]  /*01c0*/  ULOP3.LUT UR4, UR4, 0xfffffff8, URZ, 0xc0, !UPT ;  /* 0xfffffff804047892 */ /* 0x000fe2000f8ec0ff */
[----:B------:R-:W1:Y:S05]  /*01d0*/  LDCU UR9, c[0x0][0x39c] ;  /* 0x00007380ff0977ac */ /* 0x000e6a0008000800 */
[----:B------:R-:W-:Y:S01]  /*01e0*/  IMAD.U32 R6, RZ, RZ, UR4 ;  /* 0x00000004ff067e24 */ /* 0x000fe2000f8e00ff */
[----:B0-----:R-:W-:-:S04]  /*01f0*/  UIADD3 UR5, UP0, UPT, UR6, 0x10, URZ ;  /* 0x0000001006057890 */ /* 0x001fc8000ff1e0ff */
[----:B------:R-:W-:Y:S02]  /*0200*/  UIADD3.X UR6, UPT, UPT, URZ, UR7, URZ, UP0, !UPT ;  /* 0x00000007ff067290 */ /* 0x000fe400087fe4ff */
[----:B------:R-:W-:Y:S01]  /*0210*/  IMAD.U32 R4, RZ, RZ, UR5 ;  /* 0x00000005ff047e24 */ /* 0x000fe2000f8e00ff */
[----:B------:R-:W-:-:S03]  /*0220*/  UIADD3 UR7, UPT, UPT, -UR4, URZ, URZ ;  /* 0x000000ff04077290 */ /* 0x000fc6000fffe1ff */
[----:B-1----:R-:W-:-:S09]  /*0230*/  IMAD.U32 R5, RZ, RZ, UR6 ;  /* 0x00000006ff057e24 */ /* 0x002fd2000f8e00ff */
.L_x_34:
[----:B-1----:R-:W2:Y:S02]  /*0240*/  LDG.E R7, desc[UR10][R4.64+-0x10] ;  /* 0xfffff00a04077981 */ /* 0x002ea4000c1e1900 */
[----:B--2---:R-:W-:-:S05]  /*0250*/  I2FP.F32.U32 R7, R7 ;  /* 0x0000000700077245 */ /* 0x004fca0000201000 */
[C---:B------:R-:W-:Y:S01]  /*0260*/  FADD R9, R7.reuse, UR9 ;  /* 0x0000000907097e21 */ /* 0x040fe20008000000 */
[----:B------:R-:W-:-:S04]  /*0270*/  FADD R7, R7, -UR9 ;  /* 0x8000000907077e21 */ /* 0x000fc80008000000 */
[----:B------:R-:W-:-:S04]  /*0280*/  FSETP.GE.AND P0, PT, R9, R0, PT ;  /* 0x000000000900720b */ /* 0x000fc80003f06000 */
[----:B------:R-:W-:-:S13]  /*0290*/  FSETP.GTU.OR P0, PT, R7, R0, !P0 ;  /* 0x000000000700720b */ /* 0x000fda000470c400 */
[----:B------:R-:W-:-:S05]  /*02a0*/  @!P0 MOV R11, 0xc2c80000 ;  /* 0xc2c80000000b8802 */ /* 0x000fca0000000f00 */
[----:B------:R0:W-:Y:S04]  /*02b0*/  @!P0 STG.E desc[UR10][R2.64], R11 ;  /* 0x0000000b02008986 */ /* 0x0001e8000c10190a */
[----:B------:R-:W2:Y:S02]  /*02c0*/  LDG.E R7, desc[UR10][R4.64+-0xc] ;  /* 0xfffff40a04077981 */ /* 0x000ea4000c1e1900 */
[----:B--2---:R-:W-:-:S05]  /*02d0*/  I2FP.F32.U32 R7, R7 ;  /* 0x0000000700077245 */ /* 0x004fca0000201000 */
[C---:B------:R-:W-:Y:S01]  /*02e0*/  FADD R9, R7.reuse, UR9 ;  /* 0x0000000907097e21 */ /* 0x040fe20008000000 */
[----:B------:R-:W-:-:S04]  /*02f0*/  FADD R7, R7, -UR9 ;  /* 0x8000000907077e21 */ /* 0x000fc80008000000 */
[----:B------:R-:W-:-:S04]  /*0300*/  FSETP.GE.AND P0, PT, R9, R0, PT ;  /* 0x000000000900720b */ /* 0x000fc80003f06000 */
[----:B------:R-:W-:-:S13]  /*0310*/  FSETP.GTU.OR P0, PT, R7, R0, !P0 ;  /* 0x000000000700720b */ /* 0x000fda000470c400 */
[----:B------:R-:W-:-:S05]  /*0320*/  @!P0 IMAD.MOV.U32 R13, RZ, RZ, -0x3d380000 ;  /* 0xc2c80000ff0d8424 */ /* 0x000fca00078e00ff */
[----:B------:R1:W-:Y:S04]  /*0330*/  @!P0 STG.E desc[UR10][R2.64], R13 ;  /* 0x0000000d02008986 */ /* 0x0003e8000c10190a */
[----:B------:R-:W2:Y:S02]  /*0340*/  LDG.E R7, desc[UR10][R4.64+-0x8] ;  /* 0xfffff80a04077981 */ /* 0x000ea4000c1e1900 */
[----:B--2---:R-:W-:-:S05]  /*0350*/  I2FP.F32.U32 R7, R7 ;  /* 0x0000000700077245 */ /* 0x004fca0000201000 */
[C---:B------:R-:W-:Y:S01]  /*0360*/  FADD R9, R7.reuse, UR9 ;  /* 0x0000000907097e21 */ /* 0x040fe20008000000 */
[----:B------:R-:W-:-:S04]  /*0370*/  FADD R7, R7, -UR9 ;  /* 0x8000000907077e21 */ /* 0x000fc80008000000 */
[----:B------:R-:W-:-:S04]  /*0380*/  FSETP.GE.AND P0, PT, R9, R0, PT ;  /* 0x000000000900720b */ /* 0x000fc80003f06000 */
[----:B------:R-:W-:-:S13]  /*0390*/  FSETP.GTU.OR P0, PT, R7, R0, !P0 ;  /* 0x000000000700720b */ /* 0x000fda000470c400 */
[----:B0-----:R-:W-:-:S05]  /*03a0*/  @!P0 IMAD.MOV.U32 R11, RZ, RZ, -0x3d380000 ;  /* 0xc2c80000ff0b8424 */ /* 0x001fca00078e00ff */
[----:B------:R0:W-:Y:S04]  /*03b0*/  @!P0 STG.E desc[UR10][R2.64], R11 ;  /* 0x0000000b02008986 */ /* 0x0001e8000c10190a */
[----:B------:R-:W2:Y:S02]  /*03c0*/  LDG.E R7, desc[UR10][R4.64+-0x4] ;  /* 0xfffffc0a04077981 */ /* 0x000ea4000c1e1900 */
[----:B--2---:R-:W-:-:S05]  /*03d0*/  I2FP.F32.U32 R7, R7 ;  /* 0x0000000700077245 */ /* 0x004fca0000201000 */
[C---:B------:R-:W-:Y:S01]  /*03e0*/  FADD R9, R7.reuse, UR9 ;  /* 0x0000000907097e21 */ /* 0x040fe20008000000 */
[----:B------:R-:W-:-:S04]  /*03f0*/  FADD R7, R7, -UR9 ;  /* 0x8000000907077e21 */ /* 0x000fc80008000000 */
[----:B------:R-:W-:-:S04]  /*0400*/  FSETP.GE.AND P0, PT, R9, R0, PT ;  /* 0x000000000900720b */ /* 0x000fc80003f06000 */
[----:B------:R-:W-:-:S13]  /*0410*/  FSETP.GTU.OR P0, PT, R7, R0, !P0 ;  /* 0x000000000700720b */ /* 0x000fda000470c400 */
[----:B-1----:R-:W-:-:S05]  /*0420*/  @!P0 IMAD.MOV.U32 R13, RZ, RZ, -0x3d380000 ;  /* 0xc2c80000ff0d8424 */ /* 0x002fca00078e00ff */
        /* <DEDUP_REMOVED lines=15> */
[----:B-1----:R-:W-:-:S05]  /*0520*/  @!P0 MOV R13, 0xc2c80000 ;  /* 0xc2c80000000d8802 */ /* 0x002fca0000000f00 */
        /* <DEDUP_REMOVED lines=9> */
[----:B------:R-:W2:Y:S01]  /*05c0*/  LDG.E R7, desc[UR10][R4.64+0xc] ;  /* 0x00000c0a04077981 */ /* 0x000ea2000c1e1900 */
[----:B------:R-:W-:-:S04]  /*05d0*/  UIADD3 UR7, UPT, UPT, UR7, 0x8, URZ ;  /* 0x0000000807077890 */ /* 0x000fc8000fffe0ff */
[----:B------:R-:W-:Y:S01]  /*05e0*/  UISETP.NE.AND UP0, UPT, UR7, URZ, UPT ;  /* 0x000000ff0700728c */ /* 0x000fe2000bf05270 */
[----:B--2---:R-:W-:-:S05]  /*05f0*/  I2FP.F32.U32 R7, R7 ;  /* 0x0000000700077245 */ /* 0x004fca0000201000 */
[C---:B------:R-:W-:Y:S01]  /*0600*/  FADD R9, R7.reuse, UR9 ;  /* 0x0000000907097e21 */ /* 0x040fe20008000000 */
[----:B------:R-:W-:-:S04]  /*0610*/  FADD R7, R7, -UR9 ;  /* 0x8000000907077e21 */ /* 0x000fc80008000000 */
[----:B------:R-:W-:-:S04]  /*0620*/  FSETP.GE.AND P0, PT, R9, R0, PT ;  /* 0x000000000900720b */ /* 0x000fc80003f06000 */
[----:B------:R-:W-:-:S13]  /*0630*/  FSETP.GTU.OR P0, PT, R7, R0, !P0 ;  /* 0x000000000700720b */ /* 0x000fda000470c400 */
[----:B------:R-:W-:-:S05]  /*0640*/  @!P0 IMAD.MOV.U32 R7, RZ, RZ, -0x3d380000 ;  /* 0xc2c80000ff078424 */ /* 0x000fca00078e00ff */
[----:B------:R1:W-:Y:S01]  /*0650*/  @!P0 STG.E desc[UR10][R2.64], R7 ;  /* 0x0000000702008986 */ /* 0x0003e2000c10190a */
[----:B------:R-:W-:-:S05]  /*0660*/  IADD3 R4, P0, PT, R4, 0x20, RZ ;  /* 0x0000002004047810 */ /* 0x000fca0007f1e0ff */
[----:B------:R-:W-:Y:S01]  /*0670*/  IMAD.X R5, RZ, RZ, R5, P0 ;  /* 0x000000ffff057224 */ /* 0x000fe200000e0605 */
[----:B------:R-:W-:Y:S07]  /*0680*/  BRA.U UP0, `(.L_x_34) ;  /* 0xfffffff900ec7547 */ /* 0x000fee000b83ffff */
.L_x_33:
[----:B------:R-:W-:-:S13]  /*0690*/  ISETP.NE.AND P0, PT, RZ, UR8, PT ;  /* 0x00000008ff007c0c */ /* 0x000fda000bf05270 */
[----:B------:R-:W-:Y:S05]  /*06a0*/  @!P0 EXIT ;  /* 0x000000000000894d */ /* 0x000fea0003800000 */
[----:B-1----:R-:W0:Y:S01]  /*06b0*/  LDC R7, c[0x0][0x398] ;  /* 0x0000e600ff077b82 */ /* 0x002e220000000800 */
[----:B------:R-:W-:Y:S01]  /*06c0*/  UISETP.GE.U32.AND UP0, UPT, UR8, 0x4, UPT ;  /* 0x000000040800788c */ /* 0x000fe2000bf06070 */
[----:B0-----:R-:W-:-:S04]  /*06d0*/  LOP3.LUT R10, R7, 0x3, RZ, 0xc0, !PT ;  /* 0x00000003070a7812 */ /* 0x001fc800078ec0ff */
[----:B------:R-:W-:-:S04]  /*06e0*/  ISETP.NE.AND P1, PT, R10, RZ, PT ;  /* 0x000000ff0a00720c */ /* 0x000fc80003f25270 */
[----:B------:R-:W-:Y:S09]  /*06f0*/  BRA.U !UP0, `(.L_x_35) ;  /* 0x0000000108907547 */ /* 0x000ff2000b800000 */
[----:B------:R-:W0:Y:S01]  /*0700*/  LDC.64 R4, c[0x0][0x388] ;  /* 0x0000e200ff047b82 */ /* 0x000e220000000a00 */
[----:B------:R-:W1:Y:S01]  /*0710*/  LDCU UR4, c[0x0][0x39c] ;  /* 0x00007380ff0477ac */ /* 0x000e620008000800 */
[----:B0-----:R-:W-:-:S05]  /*0720*/  IMAD.WIDE.U32 R4, R6, 0x4, R4 ;  /* 0x0000000406047825 */ /* 0x001fca00078e0004 */
[----:B------:R-:W2:Y:S02]  /*0730*/  LDG.E R8, desc[UR10][R4.64] ;  /* 0x0000000a04087981 */ /* 0x000ea4000c1e1900 */
[----:B--2---:R-:W-:-:S05]  /*0740*/  I2FP.F32.U32 R8, R8 ;  /* 0x0000000800087245 */ /* 0x004fca0000201000 */
[C---:B-1----:R-:W-:Y:S01]  /*0750*/  FADD R11, R8.reuse, UR4 ;  /* 0x00000004080b7e21 */ /* 0x042fe20008000000 */
        /* <DEDUP_REMOVED lines=22> */
[----:B------:R-:W-:Y:S01]  /*08c0*/  VIADD R6, R6, 0x4 ;  /* 0x0000000406067836 */ /* 0x000fe20000000000 */
[----:B--2---:R-:W-:-:S05]  /*08d0*/  I2FP.F32.U32 R8, R8 ;  /* 0x0000000800087245 */ /* 0x004fca0000201000 */
[C---:B------:R-:W-:Y:S01]  /*08e0*/  FADD R11, R8.reuse, UR4 ;  /* 0x00000004080b7e21 */ /* 0x040fe20008000000 */
[----:B------:R-:W-:-:S04]  /*08f0*/  FADD R9, R8, -UR4 ;  /* 0x8000000408097e21 */ /* 0x000fc80008000000 */
[----:B------:R-:W-:-:S04]  /*0900*/  FSETP.GE.AND P0, PT, R11, R0, PT ;  /* 0x000000000b00720b */ /* 0x000fc80003f06000 */
[----:B------:R-:W-:-:S13]  /*0910*/  FSETP.GTU.OR P0, PT, R9, R0, !P0 ;  /* 0x000000000900720b */ /* 0x000fda000470c400 */
[----:B------:R-:W-:-:S05]  /*0920*/  @!P0 IMAD.MOV.U32 R9, RZ, RZ, -0x3d380000 ;  /* 0xc2c80000ff098424 */ /* 0x000fca00078e00ff */
[----:B------:R1:W-:Y:S02]  /*0930*/  @!P0 STG.E desc[UR10][R2.64], R9 ;  /* 0x0000000902008986 */ /* 0x0003e4000c10190a */
.L_x_35:
[----:B------:R-:W-:Y:S05]  /*0940*/  @!P1 EXIT ;  /* 0x000000000000994d */ /* 0x000fea0003800000 */
[----:B------:R-:W-:Y:S02]  /*0950*/  ISETP.NE.AND P0, PT, R10, 0x1, PT ;  /* 0x000000010a00780c */ /* 0x000fe40003f05270 */
[----:B------:R-:W-:-:S04]  /*0960*/  LOP3.LUT R7, R7, 0x1, RZ, 0xc0, !PT ;  /* 0x0000000107077812 */ /* 0x000fc800078ec0ff */
[----:B------:R-:W-:-:S07]  /*0970*/  ISETP.NE.U32.AND P1, PT, R7, 0x1, PT ;  /* 0x000000010700780c */ /* 0x000fce0003f25070 */
[----:B------:R-:W-:Y:S06]  /*0980*/  @!P0 BRA `(.L_x_36) ;  /* 0x0000000000508947 */ /* 0x000fec0003800000 */
        /* <DEDUP_REMOVED lines=18> */
[----:B------:R-:W-:-:S05]  /*0ab0*/  @!P0 MOV R7, 0xc2c80000 ;  /* 0xc2c8000000078802 */ /* 0x000fca0000000f00 */
[----:B------:R0:W-:Y:S02]  /*0ac0*/  @!P0 STG.E desc[UR10][R2.64], R7 ;  /* 0x0000000702008986 */ /* 0x0001e4000c10190a */
.L_x_36:
[----:B------:R-:W-:Y:S05]  /*0ad0*/  @P1 EXIT ;  /* 0x000000000000194d */ /* 0x000fea0003800000 */
[----:B------:R-:W0:Y:S01]  /*0ae0*/  LDC.64 R4, c[0x0][0x388] ;  /* 0x0000e200ff047b82 */ /* 0x000e220000000a00 */
[----:B------:R-:W1:Y:S01]  /*0af0*/  LDCU UR4, c[0x0][0x39c] ;  /* 0x00007380ff0477ac */ /* 0x000e620008000800 */
[----:B0-----:R-:W-:-:S06]  /*0b00*/  IMAD.WIDE.U32 R6, R6, 0x4, R4 ;  /* 0x0000000406067825 */ /* 0x001fcc00078e0004 */
[----:B------:R-:W2:Y:S02]  /*0b10*/  LDG.E R6, desc[UR10][R6.64] ;  /* 0x0000000a06067981 */ /* 0x000ea4000c1e1900 */
[----:B--2---:R-:W-:-:S05]  /*0b20*/  I2FP.F32.U32 R4, R6 ;  /* 0x0000000600047245 */ /* 0x004fca0000201000 */
[C---:B-1----:R-:W-:Y:S01]  /*0b30*/  FADD R9, R4.reuse, UR4 ;  /* 0x0000000404097e21 */ /* 0x042fe20008000000 */
[----:B------:R-:W-:-:S04]  /*0b40*/  FADD R5, R4, -UR4 ;  /* 0x8000000404057e21 */ /* 0x000fc80008000000 */
[----:B------:R-:W-:-:S04]  /*0b50*/  FSETP.GE.AND P0, PT, R9, R0, PT ;  /* 0x000000000900720b */ /* 0x000fc80003f06000 */
[----:B------:R-:W-:-:S13]  /*0b60*/  FSETP.GTU.OR P0, PT, R5, R0, !P0 ;  /* 0x000000000500720b */ /* 0x000fda000470c400 */
[----:B------:R-:W-:Y:S05]  /*0b70*/  @P0 EXIT ;  /* 0x000000000000094d */ /* 0x000fea0003800000 */
[----:B------:R-:W-:-:S05]  /*0b80*/  IMAD.MOV.U32 R5, RZ, RZ, -0x3d380000 ;  /* 0xc2c80000ff057424 */ /* 0x000fca00078e00ff */
[----:B------:R-:W-:Y:S01]  /*0b90*/  STG.E desc[UR10][R2.64], R5 ;  /* 0x0000000502007986 */ /* 0x000fe2000c10190a */
[----:B------:R-:W-:Y:S05]  /*0ba0*/  EXIT ;  /* 0x000000000000794d */ /* 0x000fea0003800000 */
.L_x_37:
        /* <DEDUP_REMOVED lines=13> */
.L_x_41:


//--------------------- .nv.shared.reserved.0     --------------------------
	.section	.nv.shared.reserved.0,"aw",@nobits
	.weak		__nv_reservedSMEM_offset_0_alias
	.size		__nv_reservedSMEM_offset_0_alias, 0, 64
	.other		__nv_reservedSMEM_offset_0_alias,@"STO_CUDA_RESERVED_SHARED STV_DEFAULT"
__nv_reservedSMEM_offset_0_alias:
	.zero		0
	.zero		64


//--------------------- .nv.constant0._Z20kernel_gen_obstaclesPfP4int3jjj --------------------------
	.section	.nv.constant0._Z20kernel_gen_obstaclesPfP4int3jjj,"a",@progbits
	.sectionflags	@""
	.align	4
.nv.constant0._Z20kernel_gen_obstaclesPfP4int3jjj:
	.zero		924


//--------------------- .nv.constant0._Z16kernel_gen_wallsPfPKjPKfjjj --------------------------
	.section	.nv.constant0._Z16kernel_gen_wallsPfPKjPKfjjj,"a",@progbits
	.sectionflags	@""
	.align	4
.nv.constant0._Z16kernel_gen_wallsPfPKjPKfjjj:
	.zero		932


//--------------------- .nv.constant0._Z17kernel_gen_stairsPKfS0_jPfjj --------------------------
	.section	.nv.constant0._Z17kernel_gen_stairsPKfS0_jPfjj,"a",@progbits
	.sectionflags	@""
	.align	4
.nv.constant0._Z17kernel_gen_stairsPKfS0_jPfjj:
	.zero		936


//--------------------- .nv.constant0._Z15kernel_gen_gapsPfPKjjjjf --------------------------
	.section	.nv.constant0._Z15kernel_gen_gapsPfPKjjjjf,"a",@progbits
	.sectionflags	@""
	.align	4
.nv.constant0._Z15kernel_gen_gapsPfPKjjjjf:
	.zero		928


//--------------------- SYMBOLS --------------------------

	.type		.nv.reservedSmem.offset0,@object
	.size		.nv.reservedSmem.offset0,0x4
